	.target	sm_90a

	.elftype	@"ET_EXEC"


//--------------------- .note.nv.tkinfo           --------------------------
	.section	.note.nv.tkinfo,"",@"SHT_NOTE"
	.sectionflags	@"SHF_NOTE_NV_TKINFO"
	.tkinfo
        /*0018*/ 	.word	0x00000002
        /*0030*/ 	.string	""
        /*0030*/ 	.string	"ptxas"
        /*0030*/ 	.string	"Cuda compilation tools, release 13.0, V13.0.88"
        /*0030*/ 	.string	"Build cuda_13.0.r13.0/compiler.36424714_0"
        /*0030*/ 	.string	"-arch sm_90a -m 64 "



//--------------------- .note.nv.cuinfo           --------------------------
	.section	.note.nv.cuinfo,"",@"SHT_NOTE"
	.sectionflags	@"SHF_NOTE_NV_CUINFO"
        /*0018*/ 	.short	0x0002
        /*001a*/ 	.short	0x005a
        /*001c*/ 	.short	0x0082
	.zero		2


//--------------------- .nv.info                  --------------------------
	.section	.nv.info,"",@"SHT_CUDA_INFO"
	.align	4


	//----- nvinfo : EIATTR_REGCOUNT
	.align		4
        /*0000*/ 	.byte	0x04, 0x2f
        /*0002*/ 	.short	(.L_15 - .L_14)
	.align		4
.L_14:
        /*0004*/ 	.word	index@(_ZN7cutlass13device_kernelINS_4gemm6kernel13GemmUniversalIN4cute5tupleIJiiiiEEENS1_10collective13CollectiveMmaINS1_34MainloopSm90TmaGmmaWarpSpecializedILi5ENS5_IJNS4_1CILi2EEENSA_ILi1EEESC_EEENS1_35KernelTmaWarpSpecializedCooperativeEEENS5_IJNSA_ILi256EEENSA_ILi64EEENSA_ILi32EEEEEEfNS5_IJlSC_lEEEfSK_NS4_8TiledMMAINS4_8MMA_AtomIJNS4_4SM904GMMA29MMA_64x64x8_F32TF32TF32_SS_TNILNSO_7ScaleInE1ELSQ_1EEEEEENS4_6LayoutISD_NS5_IJSC_NSA_ILi0EEESU_EEEEENS5_IJNS4_10UnderscoreESX_SX_EEEEENS4_13SM90_TMA_LOADENS4_14ComposedLayoutINS4_7SwizzleILi3ELi4ELi3EEENS4_18smem_ptr_flag_bitsILi32EEENST_INS5_IJNSA_ILi8EEESI_EEENS5_IJSI_SC_EEEEEEEvNS4_8identityENS4_23SM90_TMA_LOAD_MULTICASTES1A_vS1B_EENS_8epilogue10collective6detail29Sm90TmaWarpSpecializedAdapterINS1F_15DefaultEpilogueIfSK_SK_NS1E_6thread17LinearCombinationIfLi1EffLNS1J_9ScaleType4KindE0ELNS_15FloatRoundStyleE2EfEENS1_15EpilogueDefaultEEEEEvvEEEEvNT_6ParamsE)
        /*0008*/ 	.word	0x000000a8


	//----- nvinfo : EIATTR_FRAME_SIZE
	.align		4
.L_15:
        /*000c*/ 	.byte	0x04, 0x11
        /*000e*/ 	.short	(.L_17 - .L_16)
	.align		4
.L_16:
        /*0010*/ 	.word	index@(_ZN7cutlass13device_kernelINS_4gemm6kernel13GemmUniversalIN4cute5tupleIJiiiiEEENS1_10collective13CollectiveMmaINS1_34MainloopSm90TmaGmmaWarpSpecializedILi5ENS5_IJNS4_1CILi2EEENSA_ILi1EEESC_EEENS1_35KernelTmaWarpSpecializedCooperativeEEENS5_IJNSA_ILi256EEENSA_ILi64EEENSA_ILi32EEEEEEfNS5_IJlSC_lEEEfSK_NS4_8TiledMMAINS4_8MMA_AtomIJNS4_4SM904GMMA29MMA_64x64x8_F32TF32TF32_SS_TNILNSO_7ScaleInE1ELSQ_1EEEEEENS4_6LayoutISD_NS5_IJSC_NSA_ILi0EEESU_EEEEENS5_IJNS4_10UnderscoreESX_SX_EEEEENS4_13SM90_TMA_LOADENS4_14ComposedLayoutINS4_7SwizzleILi3ELi4ELi3EEENS4_18smem_ptr_flag_bitsILi32EEENST_INS5_IJNSA_ILi8EEESI_EEENS5_IJSI_SC_EEEEEEEvNS4_8identityENS4_23SM90_TMA_LOAD_MULTICASTES1A_vS1B_EENS_8epilogue10collective6detail29Sm90TmaWarpSpecializedAdapterINS1F_15DefaultEpilogueIfSK_SK_NS1E_6thread17LinearCombinationIfLi1EffLNS1J_9ScaleType4KindE0ELNS_15FloatRoundStyleE2EfEENS1_15EpilogueDefaultEEEEEvvEEEEvNT_6ParamsE)
        /*0014*/ 	.word	0x00000000


	//----- nvinfo : EIATTR_MIN_STACK_SIZE
	.align		4
.L_17:
        /*0018*/ 	.byte	0x04, 0x12
        /*001a*/ 	.short	(.L_19 - .L_18)
	.align		4
.L_18:
        /*001c*/ 	.word	index@(_ZN7cutlass13device_kernelINS_4gemm6kernel13GemmUniversalIN4cute5tupleIJiiiiEEENS1_10collective13CollectiveMmaINS1_34MainloopSm90TmaGmmaWarpSpecializedILi5ENS5_IJNS4_1CILi2EEENSA_ILi1EEESC_EEENS1_35KernelTmaWarpSpecializedCooperativeEEENS5_IJNSA_ILi256EEENSA_ILi64EEENSA_ILi32EEEEEEfNS5_IJlSC_lEEEfSK_NS4_8TiledMMAINS4_8MMA_AtomIJNS4_4SM904GMMA29MMA_64x64x8_F32TF32TF32_SS_TNILNSO_7ScaleInE1ELSQ_1EEEEEENS4_6LayoutISD_NS5_IJSC_NSA_ILi0EEESU_EEEEENS5_IJNS4_10UnderscoreESX_SX_EEEEENS4_13SM90_TMA_LOADENS4_14ComposedLayoutINS4_7SwizzleILi3ELi4ELi3EEENS4_18smem_ptr_flag_bitsILi32EEENST_INS5_IJNSA_ILi8EEESI_EEENS5_IJSI_SC_EEEEEEEvNS4_8identityENS4_23SM90_TMA_LOAD_MULTICASTES1A_vS1B_EENS_8epilogue10collective6detail29Sm90TmaWarpSpecializedAdapterINS1F_15DefaultEpilogueIfSK_SK_NS1E_6thread17LinearCombinationIfLi1EffLNS1J_9ScaleType4KindE0ELNS_15FloatRoundStyleE2EfEENS1_15EpilogueDefaultEEEEEvvEEEEvNT_6ParamsE)
        /*0020*/ 	.word	0x00000000
.L_19:


//--------------------- .nv.compat                --------------------------
	.section	.nv.compat,"",@"SHT_CUDA_COMPAT_INFO"
	.align	4
        /*0000*/ 	.byte	0x02, 0x09, 0x01, 0x00, 0x02, 0x02, 0x04, 0x00, 0x02, 0x05, 0x05, 0x00, 0x03, 0x07, 0x01, 0x01
        /*0010*/ 	.byte	0x02, 0x03, 0x01, 0x00, 0x02, 0x06, 0x01, 0x00, 0x04, 0x0b, 0x08, 0x00, 0x00, 0x00, 0x00, 0x00
        /*0020*/ 	.byte	0x00, 0x00, 0x00, 0x00


//--------------------- .nv.info._ZN7cutlass13device_kernelINS_4gemm6kernel13GemmUniversalIN4cute5tupleIJiiiiEEENS1_10collective13CollectiveMmaINS1_34MainloopSm90TmaGmmaWarpSpecializedILi5ENS5_IJNS4_1CILi2EEENSA_ILi1EEESC_EEENS1_35KernelTmaWarpSpecializedCooperativeEEENS5_IJNSA_ILi256EEENSA_ILi64EEENSA_ILi32EEEEEEfNS5_IJlSC_lEEEfSK_NS4_8TiledMMAINS4_8MMA_AtomIJNS4_4SM904GMMA29MMA_64x64x8_F32TF32TF32_SS_TNILNSO_7ScaleInE1ELSQ_1EEEEEENS4_6LayoutISD_NS5_IJSC_NSA_ILi0EEESU_EEEEENS5_IJNS4_10UnderscoreESX_SX_EEEEENS4_13SM90_TMA_LOADENS4_14ComposedLayoutINS4_7SwizzleILi3ELi4ELi3EEENS4_18smem_ptr_flag_bitsILi32EEENST_INS5_IJNSA_ILi8EEESI_EEENS5_IJSI_SC_EEEEEEEvNS4_8identityENS4_23SM90_TMA_LOAD_MULTICASTES1A_vS1B_EENS_8epilogue10collective6detail29Sm90TmaWarpSpecializedAdapterINS1F_15DefaultEpilogueIfSK_SK_NS1E_6thread17LinearCombinationIfLi1EffLNS1J_9ScaleType4KindE0ELNS_15FloatRoundStyleE2EfEENS1_15EpilogueDefaultEEEEEvvEEEEvNT_6ParamsE --------------------------
	.section	.nv.info._ZN7cutlass13device_kernelINS_4gemm6kernel13GemmUniversalIN4cute5tupleIJiiiiEEENS1_10collective13CollectiveMmaINS1_34MainloopSm90TmaGmmaWarpSpecializedILi5ENS5_IJNS4_1CILi2EEENSA_ILi1EEESC_EEENS1_35KernelTmaWarpSpecializedCooperativeEEENS5_IJNSA_ILi256EEENSA_ILi64EEENSA_ILi32EEEEEEfNS5_IJlSC_lEEEfSK_NS4_8TiledMMAINS4_8MMA_AtomIJNS4_4SM904GMMA29MMA_64x64x8_F32TF32TF32_SS_TNILNSO_7ScaleInE1ELSQ_1EEEEEENS4_6LayoutISD_NS5_IJSC_NSA_ILi0EEESU_EEEEENS5_IJNS4_10UnderscoreESX_SX_EEEEENS4_13SM90_TMA_LOADENS4_14ComposedLayoutINS4_7SwizzleILi3ELi4ELi3EEENS4_18smem_ptr_flag_bitsILi32EEENST_INS5_IJNSA_ILi8EEESI_EEENS5_IJSI_SC_EEEEEEEvNS4_8identityENS4_23SM90_TMA_LOAD_MULTICASTES1A_vS1B_EENS_8epilogue10collective6detail29Sm90TmaWarpSpecializedAdapterINS1F_15DefaultEpilogueIfSK_SK_NS1E_6thread17LinearCombinationIfLi1EffLNS1J_9ScaleType4KindE0ELNS_15FloatRoundStyleE2EfEENS1_15EpilogueDefaultEEEEEvvEEEEvNT_6ParamsE,"",@"SHT_CUDA_INFO"
	.sectionflags	@""
	.align	4


	//----- nvinfo : EIATTR_CUDA_API_VERSION
	.align		4
        /*0000*/ 	.byte	0x04, 0x37
        /*0002*/ 	.short	(.L_21 - .L_20)
.L_20:
        /*0004*/ 	.word	0x00000082


	//----- nvinfo : EIATTR_KPARAM_INFO
	.align		4
.L_21:
        /*0008*/ 	.byte	0x04, 0x17
        /*000a*/ 	.short	(.L_23 - .L_22)
.L_22:
        /*000c*/ 	.word	0x00000000
        /*0010*/ 	.short	0x0000
        /*0012*/ 	.short	0x0070
        /*0014*/ 	.byte	0x00, 0xf0, 0x01, 0x10


	//----- nvinfo : EIATTR_SPARSE_MMA_MASK
	.align		4
.L_23:
        /*0018*/ 	.byte	0x03, 0x50
        /*001a*/ 	.short	0x0000


	//----- nvinfo : EIATTR_MAXREG_COUNT
	.align		4
        /*001c*/ 	.byte	0x03, 0x1b
        /*001e*/ 	.short	0x00a8


	//----- nvinfo : EIATTR_NUM_BARRIERS
	.align		4
        /*0020*/ 	.byte	0x02, 0x4c
        /*0022*/ 	.byte	0x01
	.zero		1


	//----- nvinfo : EIATTR_EXTERNS
	.align		4
        /*0024*/ 	.byte	0x04, 0x0f
        /*0026*/ 	.short	(.L_25 - .L_24)


	//   ....[0]....
	.align		4
.L_24:
        /*0028*/ 	.word	index@(__assertfail)


	//----- nvinfo : EIATTR_MERCURY_ISA_VERSION
	.align		4
.L_25:
        /*002c*/ 	.byte	0x03, 0x5f
        /*002e*/ 	.short	0x0101


	//----- nvinfo : EIATTR_INT_WARP_WIDE_INSTR_OFFSETS
	.align		4
        /*0030*/ 	.byte	0x04, 0x31
        /*0032*/ 	.short	(.L_27 - .L_26)


	//   ....[0]....
.L_26:
        /*0034*/ 	.word	0x000004a0


	//   ....[1]....
        /*0038*/ 	.word	0x000004d0


	//   ....[2]....
        /*003c*/ 	.word	0x00000690


	//----- nvinfo : EIATTR_COOP_GROUP_MASK_REGIDS
	.align		4
.L_27:
        /*0040*/ 	.byte	0x04, 0x29
        /*0042*/ 	.short	(.L_29 - .L_28)


	//   ....[0]....
.L_28:
        /*0044*/ 	.word	0xffffffff


	//   ....[1]....
        /*0048*/ 	.word	0xffffffff


	//   ....[2]....
        /*004c*/ 	.word	0xffffffff


	//   ....[3]....
        /*0050*/ 	.word	0xffffffff


	//   ....[4]....
        /*0054*/ 	.word	0xffffffff


	//   ....[5]....
        /*0058*/ 	.word	0xffffffff


	//----- nvinfo : EIATTR_COOP_GROUP_INSTR_OFFSETS
	.align		4
.L_29:
        /*005c*/ 	.byte	0x04, 0x28
        /*005e*/ 	.short	(.L_31 - .L_30)


	//   ....[0]....
.L_30:
        /*0060*/ 	.word	0x00000060


	//   ....[1]....
        /*0064*/ 	.word	0x00000070


	//   ....[2]....
        /*0068*/ 	.word	0x00000130


	//   ....[3]....
        /*006c*/ 	.word	0x000002f0


	//   ....[4]....
        /*0070*/ 	.word	0x00000810


	//   ....[5]....
        /*0074*/ 	.word	0x00001260


	//----- nvinfo : EIATTR_REG_RECONFIG
	.align		4
.L_31:
        /*0078*/ 	.byte	0x01, 0x54
	.zero		2


	//----- nvinfo : EIATTR_SYSCALL_OFFSETS
	.align		4
        /*007c*/ 	.byte	0x04, 0x46
        /*007e*/ 	.short	(.L_33 - .L_32)


	//   ....[0]....
.L_32:
        /*0080*/ 	.word	0x00001420


	//----- nvinfo : EIATTR_MBARRIER_INSTR_OFFSETS
	.align		4
.L_33:
        /*0084*/ 	.byte	0x04, 0x39
        /*0086*/ 	.short	(.L_35 - .L_34)


	//   ....[0]....
.L_34:
        /*0088*/ 	.word	0x00000230
        /*008c*/ 	.word	0x000000ff
        /*0090*/ 	.word	0x00000000
        /*0094*/ 	.short	0x0100
        /*0096*/ 	.byte	0x08
	.zero		1


	//   ....[1]....
        /*0098*/ 	.word	0x00000240
        /*009c*/ 	.word	0x000000ff
        /*00a0*/ 	.word	0x00000028
        /*00a4*/ 	.short	0x0100
        /*00a6*/ 	.byte	0x08
	.zero		1


	//   ....[2]....
        /*00a8*/ 	.word	0x00000250
        /*00ac*/ 	.word	0x000000ff
        /*00b0*/ 	.word	0x00000008
        /*00b4*/ 	.short	0x0100
        /*00b6*/ 	.byte	0x08
	.zero		1


	//   ....[3]....
        /*00b8*/ 	.word	0x00000260
        /*00bc*/ 	.word	0x000000ff
        /*00c0*/ 	.word	0x00000030
        /*00c4*/ 	.short	0x0100
        /*00c6*/ 	.byte	0x08
	.zero		1


	//   ....[4]....
        /*00c8*/ 	.word	0x00000270
        /*00cc*/ 	.word	0x000000ff
        /*00d0*/ 	.word	0x00000010
        /*00d4*/ 	.short	0x0100
        /*00d6*/ 	.byte	0x08
	.zero		1


	//   ....[5]....
        /*00d8*/ 	.word	0x00000280
        /*00dc*/ 	.word	0x000000ff
        /*00e0*/ 	.word	0x00000038
        /*00e4*/ 	.short	0x0100
        /*00e6*/ 	.byte	0x08
	.zero		1


	//   ....[6]....
        /*00e8*/ 	.word	0x00000290
        /*00ec*/ 	.word	0x000000ff
        /*00f0*/ 	.word	0x00000018
        /*00f4*/ 	.short	0x0100
        /*00f6*/ 	.byte	0x08
	.zero		1


	//   ....[7]....
        /*00f8*/ 	.word	0x000002a0
        /*00fc*/ 	.word	0x000000ff
        /*0100*/ 	.word	0x00000040
        /*0104*/ 	.short	0x0100
        /*0106*/ 	.byte	0x08
	.zero		1


	//   ....[8]....
        /*0108*/ 	.word	0x000002b0
        /*010c*/ 	.word	0x000000ff
        /*0110*/ 	.word	0x00000020
        /*0114*/ 	.short	0x0100
        /*0116*/ 	.byte	0x08
	.zero		1


	//   ....[9]....
        /*0118*/ 	.word	0x000002c0
        /*011c*/ 	.word	0x000000ff
        /*0120*/ 	.word	0x00000048
        /*0124*/ 	.short	0x0100
        /*0126*/ 	.byte	0x08
	.zero		1


	//   ....[10]....
        /*0128*/ 	.word	0x00000710
        /*012c*/ 	.word	0x000000ff
        /*0130*/ 	.word	0x00000060
        /*0134*/ 	.short	0x0100
        /*0136*/ 	.byte	0x06
	.zero		1


	//   ....[11]....
        /*0138*/ 	.word	0x000007a0
        /*013c*/ 	.word	0x000000ff
        /*0140*/ 	.word	0x00000068
        /*0144*/ 	.short	0x0100
        /*0146*/ 	.byte	0x06
	.zero		1


	//   ....[12]....
        /*0148*/ 	.word	0x000014e0
        /*014c*/ 	.word	0x00000003
        /*0150*/ 	.word	0x00000000
        /*0154*/ 	.short	0x010a
        /*0156*/ 	.byte	0x3f
	.zero		1


	//   ....[13]....
        /*0158*/ 	.word	0x00001520
        /*015c*/ 	.word	0x00000003
        /*0160*/ 	.word	0x00000000
        /*0164*/ 	.short	0x010a
        /*0166*/ 	.byte	0x3f
	.zero		1


	//   ....[14]....
        /*0168*/ 	.word	0x00001a70
        /*016c*/ 	.word	0x00000005
        /*0170*/ 	.word	0x00000000
        /*0174*/ 	.short	0x010a
        /*0176*/ 	.byte	0x3f
	.zero		1


	//   ....[15]....
        /*0178*/ 	.word	0x00001ab0
        /*017c*/ 	.word	0x00000005
        /*0180*/ 	.word	0x00000000
        /*0184*/ 	.short	0x010a
        /*0186*/ 	.byte	0x3f
	.zero		1


	//   ....[16]....
        /*0188*/ 	.word	0x00001e90
        /*018c*/ 	.word	0x00000005
        /*0190*/ 	.word	0x00000000
        /*0194*/ 	.short	0x0101
        /*0196*/ 	.byte	0x3f
	.zero		1


	//   ....[17]....
        /*0198*/ 	.word	0x000020b0
        /*019c*/ 	.word	0x00000003
        /*01a0*/ 	.word	0x00000000
        /*01a4*/ 	.short	0x0101
        /*01a6*/ 	.byte	0x3f
	.zero		1


	//   ....[18]....
        /*01a8*/ 	.word	0x00007000
        /*01ac*/ 	.word	0x00000017
        /*01b0*/ 	.word	0x00000028
        /*01b4*/ 	.short	0x010a
        /*01b6*/ 	.byte	0x3f
	.zero		1


	//   ....[19]....
        /*01b8*/ 	.word	0x00007370
        /*01bc*/ 	.word	0x00000003
        /*01c0*/ 	.word	0x00000068
        /*01c4*/ 	.short	0x0101
        /*01c6*/ 	.byte	0x3f
	.zero		1


	//   ....[20]....
        /*01c8*/ 	.word	0x00007ad0
        /*01cc*/ 	.word	0x00000007
        /*01d0*/ 	.word	0x00000000
        /*01d4*/ 	.short	0x010a
        /*01d6*/ 	.byte	0x3f
	.zero		1


	//   ....[21]....
        /*01d8*/ 	.word	0x00007b50
        /*01dc*/ 	.word	0x00000008
        /*01e0*/ 	.word	0x00000000
        /*01e4*/ 	.short	0x010a
        /*01e6*/ 	.byte	0x3f
	.zero		1


	//   ....[22]....
        /*01e8*/ 	.word	0x00007be0
        /*01ec*/ 	.word	0x00000009
        /*01f0*/ 	.word	0x00000000
        /*01f4*/ 	.short	0x010a
        /*01f6*/ 	.byte	0x3f
	.zero		1


	//   ....[23]....
        /*01f8*/ 	.word	0x00007c70
        /*01fc*/ 	.word	0x00000006
        /*0200*/ 	.word	0x00000000
        /*0204*/ 	.short	0x010a
        /*0206*/ 	.byte	0x3f
	.zero		1


	//   ....[24]....
        /*0208*/ 	.word	0x00007d00
        /*020c*/ 	.word	0x00000003
        /*0210*/ 	.word	0x00000000
        /*0214*/ 	.short	0x010a
        /*0216*/ 	.byte	0x3f
	.zero		1


	//   ....[25]....
        /*0218*/ 	.word	0x00007d60
        /*021c*/ 	.word	0x00000003
        /*0220*/ 	.word	0x00000000
        /*0224*/ 	.short	0x010a
        /*0226*/ 	.byte	0x3f
	.zero		1


	//   ....[26]....
        /*0228*/ 	.word	0x00007db0
        /*022c*/ 	.word	0x00000005
        /*0230*/ 	.word	0x00000000
        /*0234*/ 	.short	0x010a
        /*0236*/ 	.byte	0x3f
	.zero		1


	//   ....[27]....
        /*0238*/ 	.word	0x00007e80
        /*023c*/ 	.word	0x00000017
        /*0240*/ 	.word	0x00000028
        /*0244*/ 	.short	0x010a
        /*0246*/ 	.byte	0x3f
	.zero		1


	//   ....[28]....
        /*0248*/ 	.word	0x00007f50
        /*024c*/ 	.word	0x00000007
        /*0250*/ 	.word	0x00000000
        /*0254*/ 	.short	0x010a
        /*0256*/ 	.byte	0x3f
	.zero		1


	//   ....[29]....
        /*0258*/ 	.word	0x00007fa0
        /*025c*/ 	.word	0x00000008
        /*0260*/ 	.word	0x00000000
        /*0264*/ 	.short	0x010a
        /*0266*/ 	.byte	0x3f
	.zero		1


	//   ....[30]....
        /*0268*/ 	.word	0x00007ff0
        /*026c*/ 	.word	0x00000009
        /*0270*/ 	.word	0x00000000
        /*0274*/ 	.short	0x010a
        /*0276*/ 	.byte	0x3f
	.zero		1


	//   ....[31]....
        /*0278*/ 	.word	0x00008040
        /*027c*/ 	.word	0x00000006
        /*0280*/ 	.word	0x00000000
        /*0284*/ 	.short	0x010a
        /*0286*/ 	.byte	0x3f
	.zero		1


	//----- nvinfo : EIATTR_NUM_MBARRIERS
	.align		4
.L_35:
        /*0288*/ 	.byte	0x03, 0x38
        /*028a*/ 	.short	0x000c


	//----- nvinfo : EIATTR_EXIT_INSTR_OFFSETS
	.align		4
        /*028c*/ 	.byte	0x04, 0x1c
        /*028e*/ 	.short	(.L_37 - .L_36)


	//   ....[0]....
.L_36:
        /*0290*/ 	.word	0x00000980


	//   ....[1]....
        /*0294*/ 	.word	0x00001190


	//   ....[2]....
        /*0298*/ 	.word	0x00006710


	//   ....[3]....
        /*029c*/ 	.word	0x00006c70


	//   ....[4]....
        /*02a0*/ 	.word	0x00007d50


	//----- nvinfo : EIATTR_MAX_THREADS
	.align		4
.L_37:
        /*02a4*/ 	.byte	0x04, 0x05
        /*02a6*/ 	.short	(.L_39 - .L_38)
.L_38:
        /*02a8*/ 	.word	0x00000180
        /*02ac*/ 	.word	0x00000001
        /*02b0*/ 	.word	0x00000001


	//----- nvinfo : EIATTR_CRS_STACK_SIZE
	.align		4
.L_39:
        /*02b4*/ 	.byte	0x04, 0x1e
        /*02b6*/ 	.short	(.L_41 - .L_40)
.L_40:
        /*02b8*/ 	.word	0x00000000


	//----- nvinfo : EIATTR_CBANK_PARAM_SIZE
	.align		4
.L_41:
        /*02bc*/ 	.byte	0x03, 0x19
        /*02be*/ 	.short	0x0470


	//----- nvinfo : EIATTR_PARAM_CBANK
	.align		4
        /*02c0*/ 	.byte	0x04, 0x0a
        /*02c2*/ 	.short	(.L_43 - .L_42)
	.align		4
.L_42:
        /*02c4*/ 	.word	index@(.nv.constant0._ZN7cutlass13device_kernelINS_4gemm6kernel13GemmUniversalIN4cute5tupleIJiiiiEEENS1_10collective13CollectiveMmaINS1_34MainloopSm90TmaGmmaWarpSpecializedILi5ENS5_IJNS4_1CILi2EEENSA_ILi1EEESC_EEENS1_35KernelTmaWarpSpecializedCooperativeEEENS5_IJNSA_ILi256EEENSA_ILi64EEENSA_ILi32EEEEEEfNS5_IJlSC_lEEEfSK_NS4_8TiledMMAINS4_8MMA_AtomIJNS4_4SM904GMMA29MMA_64x64x8_F32TF32TF32_SS_TNILNSO_7ScaleInE1ELSQ_1EEEEEENS4_6LayoutISD_NS5_IJSC_NSA_ILi0EEESU_EEEEENS5_IJNS4_10UnderscoreESX_SX_EEEEENS4_13SM90_TMA_LOADENS4_14ComposedLayoutINS4_7SwizzleILi3ELi4ELi3EEENS4_18smem_ptr_flag_bitsILi32EEENST_INS5_IJNSA_ILi8EEESI_EEENS5_IJSI_SC_EEEEEEEvNS4_8identityENS4_23SM90_TMA_LOAD_MULTICASTES1A_vS1B_EENS_8epilogue10collective6detail29Sm90TmaWarpSpecializedAdapterINS1F_15DefaultEpilogueIfSK_SK_NS1E_6thread17LinearCombinationIfLi1EffLNS1J_9ScaleType4KindE0ELNS_15FloatRoundStyleE2EfEENS1_15EpilogueDefaultEEEEEvvEEEEvNT_6ParamsE)
        /*02c8*/ 	.short	0x0210
        /*02ca*/ 	.short	0x0470


	//----- nvinfo : EIATTR_SW_WAR
	.align		4
.L_43:
        /*02cc*/ 	.byte	0x04, 0x36
        /*02ce*/ 	.short	(.L_45 - .L_44)
.L_44:
        /*02d0*/ 	.word	0x00000008
.L_45:


//--------------------- .nv.callgraph             --------------------------
	.section	.nv.callgraph,"",@"SHT_CUDA_CALLGRAPH"
	.align	4
	.sectionentsize	8
	.align		4
        /*0000*/ 	.word	0x00000000
	.align		4
        /*0004*/ 	.word	0xffffffff
	.align		4
        /*0008*/ 	.word	index@(_ZN7cutlass13device_kernelINS_4gemm6kernel13GemmUniversalIN4cute5tupleIJiiiiEEENS1_10collective13CollectiveMmaINS1_34MainloopSm90TmaGmmaWarpSpecializedILi5ENS5_IJNS4_1CILi2EEENSA_ILi1EEESC_EEENS1_35KernelTmaWarpSpecializedCooperativeEEENS5_IJNSA_ILi256EEENSA_ILi64EEENSA_ILi32EEEEEEfNS5_IJlSC_lEEEfSK_NS4_8TiledMMAINS4_8MMA_AtomIJNS4_4SM904GMMA29MMA_64x64x8_F32TF32TF32_SS_TNILNSO_7ScaleInE1ELSQ_1EEEEEENS4_6LayoutISD_NS5_IJSC_NSA_ILi0EEESU_EEEEENS5_IJNS4_10UnderscoreESX_SX_EEEEENS4_13SM90_TMA_LOADENS4_14ComposedLayoutINS4_7SwizzleILi3ELi4ELi3EEENS4_18smem_ptr_flag_bitsILi32EEENST_INS5_IJNSA_ILi8EEESI_EEENS5_IJSI_SC_EEEEEEEvNS4_8identityENS4_23SM90_TMA_LOAD_MULTICASTES1A_vS1B_EENS_8epilogue10collective6detail29Sm90TmaWarpSpecializedAdapterINS1F_15DefaultEpilogueIfSK_SK_NS1E_6thread17LinearCombinationIfLi1EffLNS1J_9ScaleType4KindE0ELNS_15FloatRoundStyleE2EfEENS1_15EpilogueDefaultEEEEEvvEEEEvNT_6ParamsE)
	.align		4
        /*000c*/ 	.word	index@(__assertfail)
	.align		4
        /*0010*/ 	.word	0x00000000
	.align		4
        /*0014*/ 	.word	0xfffffffe
	.align		4
        /*0018*/ 	.word	0x00000000
	.align		4
        /*001c*/ 	.word	0xfffffffd
	.align		4
        /*0020*/ 	.word	0x00000000
	.align		4
        /*0024*/ 	.word	0xfffffffc


//--------------------- .nv.constant4             --------------------------
	.section	.nv.constant4,"a",@progbits
	.align	8
	.align		8
.nv.constant4:
        /*0000*/ 	.dword	__assertfail
	.align		8
        /*0008*/ 	.dword	__unnamed_1
	.align		8
        /*0010*/ 	.dword	_ZN40_INTERNAL_243c96ef_4_k_cu_abc1ca7d_292084cuda3std3__45__cpo5beginE
	.align		8
        /*0018*/ 	.dword	_ZN40_INTERNAL_243c96ef_4_k_cu_abc1ca7d_292084cuda3std3__45__cpo3endE
	.align		8
        /*0020*/ 	.dword	_ZN40_INTERNAL_243c96ef_4_k_cu_abc1ca7d_292084cuda3std3__45__cpo6cbeginE
	.align		8
        /*0028*/ 	.dword	_ZN40_INTERNAL_243c96ef_4_k_cu_abc1ca7d_292084cuda3std3__45__cpo4cendE
	.align		8
        /*0030*/ 	.dword	_ZN40_INTERNAL_243c96ef_4_k_cu_abc1ca7d_292084cuda3std3__442_GLOBAL__N__243c96ef_4_k_cu_abc1ca7d_292086ignoreE
	.align		8
        /*0038*/ 	.dword	_ZN40_INTERNAL_243c96ef_4_k_cu_abc1ca7d_292084cuda3std3__419piecewise_constructE
	.align		8
        /*0040*/ 	.dword	_ZN40_INTERNAL_243c96ef_4_k_cu_abc1ca7d_292084cuda3std3__48in_placeE
	.align		8
        /*0048*/ 	.dword	_ZN40_INTERNAL_243c96ef_4_k_cu_abc1ca7d_292084cuda3std6ranges3__45__cpo4swapE
	.align		8
        /*0050*/ 	.dword	_ZN40_INTERNAL_243c96ef_4_k_cu_abc1ca7d_292084cuda3std6ranges3__45__cpo9iter_moveE
	.align		8
        /*0058*/ 	.dword	_ZN40_INTERNAL_243c96ef_4_k_cu_abc1ca7d_292084cute7productE
	.align		8
        /*0060*/ 	.dword	_ZN40_INTERNAL_243c96ef_4_k_cu_abc1ca7d_292084cute1_E
	.align		8
        /*0068*/ 	.dword	$str$22
	.align		8
        /*0070*/ 	.dword	$str$23


//--------------------- .text._ZN7cutlass13device_kernelINS_4gemm6kernel13GemmUniversalIN4cute5tupleIJiiiiEEENS1_10collective13CollectiveMmaINS1_34MainloopSm90TmaGmmaWarpSpecializedILi5ENS5_IJNS4_1CILi2EEENSA_ILi1EEESC_EEENS1_35KernelTmaWarpSpecializedCooperativeEEENS5_IJNSA_ILi256EEENSA_ILi64EEENSA_ILi32EEEEEEfNS5_IJlSC_lEEEfSK_NS4_8TiledMMAINS4_8MMA_AtomIJNS4_4SM904GMMA29MMA_64x64x8_F32TF32TF32_SS_TNILNSO_7ScaleInE1ELSQ_1EEEEEENS4_6LayoutISD_NS5_IJSC_NSA_ILi0EEESU_EEEEENS5_IJNS4_10UnderscoreESX_SX_EEEEENS4_13SM90_TMA_LOADENS4_14ComposedLayoutINS4_7SwizzleILi3ELi4ELi3EEENS4_18smem_ptr_flag_bitsILi32EEENST_INS5_IJNSA_ILi8EEESI_EEENS5_IJSI_SC_EEEEEEEvNS4_8identityENS4_23SM90_TMA_LOAD_MULTICASTES1A_vS1B_EENS_8epilogue10collective6detail29Sm90TmaWarpSpecializedAdapterINS1F_15DefaultEpilogueIfSK_SK_NS1E_6thread17LinearCombinationIfLi1EffLNS1J_9ScaleType4KindE0ELNS_15FloatRoundStyleE2EfEENS1_15EpilogueDefaultEEEEEvvEEEEvNT_6ParamsE --------------------------
	.section	.text._ZN7cutlass13device_kernelINS_4gemm6kernel13GemmUniversalIN4cute5tupleIJiiiiEEENS1_10collective13CollectiveMmaINS1_34MainloopSm90TmaGmmaWarpSpecializedILi5ENS5_IJNS4_1CILi2EEENSA_ILi1EEESC_EEENS1_35KernelTmaWarpSpecializedCooperativeEEENS5_IJNSA_ILi256EEENSA_ILi64EEENSA_ILi32EEEEEEfNS5_IJlSC_lEEEfSK_NS4_8TiledMMAINS4_8MMA_AtomIJNS4_4SM904GMMA29MMA_64x64x8_F32TF32TF32_SS_TNILNSO_7ScaleInE1ELSQ_1EEEEEENS4_6LayoutISD_NS5_IJSC_NSA_ILi0EEESU_EEEEENS5_IJNS4_10UnderscoreESX_SX_EEEEENS4_13SM90_TMA_LOADENS4_14ComposedLayoutINS4_7SwizzleILi3ELi4ELi3EEENS4_18smem_ptr_flag_bitsILi32EEENST_INS5_IJNSA_ILi8EEESI_EEENS5_IJSI_SC_EEEEEEEvNS4_8identityENS4_23SM90_TMA_LOAD_MULTICASTES1A_vS1B_EENS_8epilogue10collective6detail29Sm90TmaWarpSpecializedAdapterINS1F_15DefaultEpilogueIfSK_SK_NS1E_6thread17LinearCombinationIfLi1EffLNS1J_9ScaleType4KindE0ELNS_15FloatRoundStyleE2EfEENS1_15EpilogueDefaultEEEEEvvEEEEvNT_6ParamsE,"ax",@progbits
	.align	128
.text._ZN7cutlass13device_kernelINS_4gemm6kernel13GemmUniversalIN4cute5tupleIJiiiiEEENS1_10collective13CollectiveMmaINS1_34MainloopSm90TmaGmmaWarpSpecializedILi5ENS5_IJNS4_1CILi2EEENSA_ILi1EEESC_EEENS1_35KernelTmaWarpSpecializedCooperativeEEENS5_IJNSA_ILi256EEENSA_ILi64EEENSA_ILi32EEEEEEfNS5_IJlSC_lEEEfSK_NS4_8TiledMMAINS4_8MMA_AtomIJNS4_4SM904GMMA29MMA_64x64x8_F32TF32TF32_SS_TNILNSO_7ScaleInE1ELSQ_1EEEEEENS4_6LayoutISD_NS5_IJSC_NSA_ILi0EEESU_EEEEENS5_IJNS4_10UnderscoreESX_SX_EEEEENS4_13SM90_TMA_LOADENS4_14ComposedLayoutINS4_7SwizzleILi3ELi4ELi3EEENS4_18smem_ptr_flag_bitsILi32EEENST_INS5_IJNSA_ILi8EEESI_EEENS5_IJSI_SC_EEEEEEEvNS4_8identityENS4_23SM90_TMA_LOAD_MULTICASTES1A_vS1B_EENS_8epilogue10collective6detail29Sm90TmaWarpSpecializedAdapterINS1F_15DefaultEpilogueIfSK_SK_NS1E_6thread17LinearCombinationIfLi1EffLNS1J_9ScaleType4KindE0ELNS_15FloatRoundStyleE2EfEENS1_15EpilogueDefaultEEEEEvvEEEEvNT_6ParamsE:
        .type           _ZN7cutlass13device_kernelINS_4gemm6kernel13GemmUniversalIN4cute5tupleIJiiiiEEENS1_10collective13CollectiveMmaINS1_34MainloopSm90TmaGmmaWarpSpecializedILi5ENS5_IJNS4_1CILi2EEENSA_ILi1EEESC_EEENS1_35KernelTmaWarpSpecializedCooperativeEEENS5_IJNSA_ILi256EEENSA_ILi64EEENSA_ILi32EEEEEEfNS5_IJlSC_lEEEfSK_NS4_8TiledMMAINS4_8MMA_AtomIJNS4_4SM904GMMA29MMA_64x64x8_F32TF32TF32_SS_TNILNSO_7ScaleInE1ELSQ_1EEEEEENS4_6LayoutISD_NS5_IJSC_NSA_ILi0EEESU_EEEEENS5_IJNS4_10UnderscoreESX_SX_EEEEENS4_13SM90_TMA_LOADENS4_14ComposedLayoutINS4_7SwizzleILi3ELi4ELi3EEENS4_18smem_ptr_flag_bitsILi32EEENST_INS5_IJNSA_ILi8EEESI_EEENS5_IJSI_SC_EEEEEEEvNS4_8identityENS4_23SM90_TMA_LOAD_MULTICASTES1A_vS1B_EENS_8epilogue10collective6detail29Sm90TmaWarpSpecializedAdapterINS1F_15DefaultEpilogueIfSK_SK_NS1E_6thread17LinearCombinationIfLi1EffLNS1J_9ScaleType4KindE0ELNS_15FloatRoundStyleE2EfEENS1_15EpilogueDefaultEEEEEvvEEEEvNT_6ParamsE,@function
        .size           _ZN7cutlass13device_kernelINS_4gemm6kernel13GemmUniversalIN4cute5tupleIJiiiiEEENS1_10collective13CollectiveMmaINS1_34MainloopSm90TmaGmmaWarpSpecializedILi5ENS5_IJNS4_1CILi2EEENSA_ILi1EEESC_EEENS1_35KernelTmaWarpSpecializedCooperativeEEENS5_IJNSA_ILi256EEENSA_ILi64EEENSA_ILi32EEEEEEfNS5_IJlSC_lEEEfSK_NS4_8TiledMMAINS4_8MMA_AtomIJNS4_4SM904GMMA29MMA_64x64x8_F32TF32TF32_SS_TNILNSO_7ScaleInE1ELSQ_1EEEEEENS4_6LayoutISD_NS5_IJSC_NSA_ILi0EEESU_EEEEENS5_IJNS4_10UnderscoreESX_SX_EEEEENS4_13SM90_TMA_LOADENS4_14ComposedLayoutINS4_7SwizzleILi3ELi4ELi3EEENS4_18smem_ptr_flag_bitsILi32EEENST_INS5_IJNSA_ILi8EEESI_EEENS5_IJSI_SC_EEEEEEEvNS4_8identityENS4_23SM90_TMA_LOAD_MULTICASTES1A_vS1B_EENS_8epilogue10collective6detail29Sm90TmaWarpSpecializedAdapterINS1F_15DefaultEpilogueIfSK_SK_NS1E_6thread17LinearCombinationIfLi1EffLNS1J_9ScaleType4KindE0ELNS_15FloatRoundStyleE2EfEENS1_15EpilogueDefaultEEEEEvvEEEEvNT_6ParamsE,(.L_x_199 - _ZN7cutlass13device_kernelINS_4gemm6kernel13GemmUniversalIN4cute5tupleIJiiiiEEENS1_10collective13CollectiveMmaINS1_34MainloopSm90TmaGmmaWarpSpecializedILi5ENS5_IJNS4_1CILi2EEENSA_ILi1EEESC_EEENS1_35KernelTmaWarpSpecializedCooperativeEEENS5_IJNSA_ILi256EEENSA_ILi64EEENSA_ILi32EEEEEEfNS5_IJlSC_lEEEfSK_NS4_8TiledMMAINS4_8MMA_AtomIJNS4_4SM904GMMA29MMA_64x64x8_F32TF32TF32_SS_TNILNSO_7ScaleInE1ELSQ_1EEEEEENS4_6LayoutISD_NS5_IJSC_NSA_ILi0EEESU_EEEEENS5_IJNS4_10UnderscoreESX_SX_EEEEENS4_13SM90_TMA_LOADENS4_14ComposedLayoutINS4_7SwizzleILi3ELi4ELi3EEENS4_18smem_ptr_flag_bitsILi32EEENST_INS5_IJNSA_ILi8EEESI_EEENS5_IJSI_SC_EEEEEEEvNS4_8identityENS4_23SM90_TMA_LOAD_MULTICASTES1A_vS1B_EENS_8epilogue10collective6detail29Sm90TmaWarpSpecializedAdapterINS1F_15DefaultEpilogueIfSK_SK_NS1E_6thread17LinearCombinationIfLi1EffLNS1J_9ScaleType4KindE0ELNS_15FloatRoundStyleE2EfEENS1_15EpilogueDefaultEEEEEvvEEEEvNT_6ParamsE)
        .other          _ZN7cutlass13device_kernelINS_4gemm6kernel13GemmUniversalIN4cute5tupleIJiiiiEEENS1_10collective13CollectiveMmaINS1_34MainloopSm90TmaGmmaWarpSpecializedILi5ENS5_IJNS4_1CILi2EEENSA_ILi1EEESC_EEENS1_35KernelTmaWarpSpecializedCooperativeEEENS5_IJNSA_ILi256EEENSA_ILi64EEENSA_ILi32EEEEEEfNS5_IJlSC_lEEEfSK_NS4_8TiledMMAINS4_8MMA_AtomIJNS4_4SM904GMMA29MMA_64x64x8_F32TF32TF32_SS_TNILNSO_7ScaleInE1ELSQ_1EEEEEENS4_6LayoutISD_NS5_IJSC_NSA_ILi0EEESU_EEEEENS5_IJNS4_10UnderscoreESX_SX_EEEEENS4_13SM90_TMA_LOADENS4_14ComposedLayoutINS4_7SwizzleILi3ELi4ELi3EEENS4_18smem_ptr_flag_bitsILi32EEENST_INS5_IJNSA_ILi8EEESI_EEENS5_IJSI_SC_EEEEEEEvNS4_8identityENS4_23SM90_TMA_LOAD_MULTICASTES1A_vS1B_EENS_8epilogue10collective6detail29Sm90TmaWarpSpecializedAdapterINS1F_15DefaultEpilogueIfSK_SK_NS1E_6thread17LinearCombinationIfLi1EffLNS1J_9ScaleType4KindE0ELNS_15FloatRoundStyleE2EfEENS1_15EpilogueDefaultEEEEEvvEEEEvNT_6ParamsE,@"STO_CUDA_ENTRY STV_DEFAULT"
_ZN7cutlass13device_kernelINS_4gemm6kernel13GemmUniversalIN4cute5tupleIJiiiiEEENS1_10collective13CollectiveMmaINS1_34MainloopSm90TmaGmmaWarpSpecializedILi5ENS5_IJNS4_1CILi2EEENSA_ILi1EEESC_EEENS1_35KernelTmaWarpSpecializedCooperativeEEENS5_IJNSA_ILi256EEENSA_ILi64EEENSA_ILi32EEEEEEfNS5_IJlSC_lEEEfSK_NS4_8TiledMMAINS4_8MMA_AtomIJNS4_4SM904GMMA29MMA_64x64x8_F32TF32TF32_SS_TNILNSO_7ScaleInE1ELSQ_1EEEEEENS4_6LayoutISD_NS5_IJSC_NSA_ILi0EEESU_EEEEENS5_IJNS4_10UnderscoreESX_SX_EEEEENS4_13SM90_TMA_LOADENS4_14ComposedLayoutINS4_7SwizzleILi3ELi4ELi3EEENS4_18smem_ptr_flag_bitsILi32EEENST_INS5_IJNSA_ILi8EEESI_EEENS5_IJSI_SC_EEEEEEEvNS4_8identityENS4_23SM90_TMA_LOAD_MULTICASTES1A_vS1B_EENS_8epilogue10collective6detail29Sm90TmaWarpSpecializedAdapterINS1F_15DefaultEpilogueIfSK_SK_NS1E_6thread17LinearCombinationIfLi1EffLNS1J_9ScaleType4KindE0ELNS_15FloatRoundStyleE2EfEENS1_15EpilogueDefaultEEEEEvvEEEEvNT_6ParamsE:
[----:B------:R-:W0:Y:S01]  /*0000*/  LDC R1, c[0x0][0x28] ;  /* 0x00000a00ff017b82 */ /* 0x000e220000000800 */
[----:B------:R-:W1:Y:S01]  /*0010*/  S2R R18, SR_TID.X ;  /* 0x0000000000127919 */ /* 0x000e620000002100 */
[----:B------:R-:W-:Y:S01]  /*0020*/  ELECT P0, URZ, PT ;  /* 0x00000000003f782f */ /* 0x000fe20003800000 */
[----:B------:R-:W-:Y:S01]  /*0030*/  BSSY B0, `(.L_x_0) ;  /* 0x000000f000007945 */ /* 0x000fe20003800000 */
[--C-:B-1----:R-:W-:Y:S02]  /*0040*/  SHF.R.U32.HI R0, RZ, 0x5, R18.reuse ;  /* 0x00000005ff007819 */ /* 0x102fe40000011612 */
[----:B------:R-:W-:-:S03]  /*0050*/  SHF.R.U32.HI R3, RZ, 0x7, R18 ;  /* 0x00000007ff037819 */ /* 0x000fc60000011612 */
[----:B------:R-:W1:Y:S04]  /*0060*/  SHFL.IDX PT, R2, R0, RZ, 0x1f ;  /* 0x00001fff00027589 */ /* 0x000e6800000e0000 */
[----:B------:R2:W3:Y:S01]  /*0070*/  SHFL.IDX PT, R5, R3, RZ, 0x1f ;  /* 0x00001fff03057589 */ /* 0x0004e200000e0000 */
[----:B-1----:R-:W-:-:S13]  /*0080*/  ISETP.NE.OR P0, PT, R2, RZ, !P0 ;  /* 0x000000ff0200720c */ /* 0x002fda0004705670 */
[----:B0-23--:R-:W-:Y:S05]  /*0090*/  @P0 BRA `(.L_x_1) ;  /* 0x0000000000200947 */ /* 0x00dfea0003800000 */
[----:B------:R-:W-:Y:S02]  /*00a0*/  ULDC.64 UR4, c[0x0][0x198] ;  /* 0x0000660000047ab9 */ /* 0x000fe40000000a00 */
[----:B------:R-:W-:Y:S02]  /*00b0*/  UIADD3 UR6, UP0, UR4, 0xf0, URZ ;  /* 0x000000f004067890 */ /* 0x000fe4000ff1e03f */
[----:B------:R-:W-:Y:S02]  /*00c0*/  UIADD3 UR4, UP1, UR4, 0x1f0, URZ ;  /* 0x000001f004047890 */ /* 0x000fe4000ff3e03f */
[----:B------:R-:W-:Y:S02]  /*00d0*/  UIADD3.X UR7, URZ, UR5, URZ, UP0, !UPT ;  /* 0x000000053f077290 */ /* 0x000fe400087fe43f */
[----:B------:R-:W-:-:S07]  /*00e0*/  UIADD3.X UR5, URZ, UR5, URZ, UP1, !UPT ;  /* 0x000000053f057290 */ /* 0x000fce0008ffe43f */
[----:B------:R0:W-:Y:S02]  /*00f0*/  UTMACCTL.PF [UR6] ;  /* 0x00000000060079b9 */ /* 0x0001e40008040000 */
[----:B------:R0:W-:Y:S02]  /*0100*/  UTMACCTL.PF [UR4] ;  /* 0x00000000040079b9 */ /* 0x0001e40008040000 */
[----:B0-----:R-:W-:Y:S01]  /*0110*/  NOP ;  /* 0x0000000000007918 */ /* 0x001fe20000000000 */
.L_x_1:
[----:B------:R-:W-:Y:S05]  /*0120*/  BSYNC B0 ;  /* 0x0000000000007941 */ /* 0x000fea0003800000 */
.L_x_0:
[----:B------:R-:W0:Y:S02]  /*0130*/  SHFL.IDX PT, R3, R0, RZ, 0x1f ;  /* 0x00001fff00037589 */ /* 0x000e2400000e0000 */
[----:B0-----:R-:W-:-:S13]  /*0140*/  ISETP.NE.AND P0, PT, R3, RZ, PT ;  /* 0x000000ff0300720c */ /* 0x001fda0003f05270 */
[----:B------:R-:W-:Y:S05]  /*0150*/  @P0 BRA `(.L_x_2) ;  /* 0x0000000000600947 */ /* 0x000fea0003800000 */
[----:B------:R-:W0:Y:S01]  /*0160*/  S2UR UR8, SR_CgaCtaId ;  /* 0x00000000000879c3 */ /* 0x000e220000008800 */
[----:B------:R-:W-:Y:S01]  /*0170*/  UMOV UR4, 0x400 ;  /* 0x0000040000047882 */ /* 0x000fe20000000000 */
[----:B------:R-:W-:Y:S01]  /*0180*/  UMOV UR5, 0x1 ;  /* 0x0000000100057882 */ /* 0x000fe20000000000 */
[----:B------:R-:W-:Y:S01]  /*0190*/  UMOV UR6, 0x4 ;  /* 0x0000000400067882 */ /* 0x000fe20000000000 */
[----:B------:R-:W-:Y:S01]  /*01a0*/  ELECT P0, URZ, PT ;  /* 0x00000000003f782f */ /* 0x000fe20003800000 */
[----:B------:R-:W-:-:S04]  /*01b0*/  UIADD3 UR6, -UR6, 0x100000, URZ ;  /* 0x0010000006067890 */ /* 0x000fc8000fffe13f */
[----:B------:R-:W-:Y:S02]  /*01c0*/  USHF.L.U32 UR7, UR6, 0xb, URZ ;  /* 0x0000000b06077899 */ /* 0x000fe4000800063f */
[----:B------:R-:W-:Y:S02]  /*01d0*/  USHF.L.U32 UR6, UR6, 0x1, URZ ;  /* 0x0000000106067899 */ /* 0x000fe4000800063f */
[----:B0-----:R-:W-:Y:S02]  /*01e0*/  ULEA UR8, UR8, UR4, 0x18 ;  /* 0x0000000408087291 */ /* 0x001fe4000f8ec03f */
[----:B------:R-:W-:-:S04]  /*01f0*/  UIADD3 UR4, -UR5, 0x100000, URZ ;  /* 0x0010000005047890 */ /* 0x000fc8000fffe13f */
[----:B------:R-:W-:Y:S02]  /*0200*/  USHF.L.U32 UR5, UR4, 0xb, URZ ;  /* 0x0000000b04057899 */ /* 0x000fe4000800063f */
[----:B------:R-:W-:Y:S01]  /*0210*/  USHF.L.U32 UR4, UR4, 0x1, URZ ;  /* 0x0000000104047899 */ /* 0x000fe2000800063f */
[----:B------:R-:W0:Y:S11]  /*0220*/  FENCE.VIEW.ASYNC.S ;  /* 0x00000000000073c6 */ /* 0x000e360000000000 */
[----:B0-----:R0:W1:Y:S01]  /*0230*/  SYNCS.EXCH.64 URZ, [UR8], UR4 ;  /* 0x00000004083f75b2 */ /* 0x0010620008000100 */
[----:B------:R0:W2:Y:S01]  /*0240*/  SYNCS.EXCH.64 URZ, [UR8+0x28], UR6 ;  /* 0x00002806083f75b2 */ /* 0x0000a20008000100 */
[----:B------:R0:W3:Y:S01]  /*0250*/  SYNCS.EXCH.64 URZ, [UR8+0x8], UR4 ;  /* 0x00000804083f75b2 */ /* 0x0000e20008000100 */
[----:B------:R0:W4:Y:S01]  /*0260*/  SYNCS.EXCH.64 URZ, [UR8+0x30], UR6 ;  /* 0x00003006083f75b2 */ /* 0x0001220008000100 */
[----:B------:R0:W0:Y:S01]  /*0270*/  SYNCS.EXCH.64 URZ, [UR8+0x10], UR4 ;  /* 0x00001004083f75b2 */ /* 0x0000220008000100 */
[----:B------:R0:W0:Y:S01]  /*0280*/  SYNCS.EXCH.64 URZ, [UR8+0x38], UR6 ;  /* 0x00003806083f75b2 */ /* 0x0000220008000100 */
[----:B------:R0:W0:Y:S01]  /*0290*/  SYNCS.EXCH.64 URZ, [UR8+0x18], UR4 ;  /* 0x00001804083f75b2 */ /* 0x0000220008000100 */
[----:B------:R0:W0:Y:S01]  /*02a0*/  SYNCS.EXCH.64 URZ, [UR8+0x40], UR6 ;  /* 0x00004006083f75b2 */ /* 0x0000220008000100 */
[----:B------:R0:W0:Y:S01]  /*02b0*/  SYNCS.EXCH.64 URZ, [UR8+0x20], UR4 ;  /* 0x00002004083f75b2 */ /* 0x0000220008000100 */
[----:B------:R0:W0:Y:S01]  /*02c0*/  SYNCS.EXCH.64 URZ, [UR8+0x48], UR6 ;  /* 0x00004806083f75b2 */ /* 0x0000220008000100 */
[----:B------:R-:W-:Y:S01]  /*02d0*/  NOP ;  /* 0x0000000000007918 */ /* 0x000fe20000000000 */
.L_x_2:
[----:B------:R-:W-:Y:S01]  /*02e0*/  SHF.R.S32.HI R7, RZ, 0x1f, R18 ;  /* 0x0000001fff077819 */ /* 0x000fe20000011412 */
[----:B------:R-:W5:Y:S01]  /*02f0*/  SHFL.IDX PT, R0, R0, RZ, 0x1f ;  /* 0x00001fff00007589 */ /* 0x000f6200000e0000 */
[----:B0-----:R-:W0:Y:S01]  /*0300*/  S2UR UR8, SR_CTAID.X ;  /* 0x00000000000879c3 */ /* 0x001e220000002500 */
[----:B------:R-:W-:Y:S02]  /*0310*/  ELECT P0, URZ, PT ;  /* 0x00000000003f782f */ /* 0x000fe40003800000 */
[----:B------:R-:W-:Y:S01]  /*0320*/  LEA.HI R7, R7, R18, RZ, 0x7 ;  /* 0x0000001207077211 */ /* 0x000fe200078f38ff */
[----:B------:R-:W1:Y:S01]  /*0330*/  S2R R4, SR_CTAID.Y ;  /* 0x0000000000047919 */ /* 0x000e620000002600 */
[----:B------:R-:W-:Y:S01]  /*0340*/  SHF.R.S32.HI R8, RZ, 0x1f, R3 ;  /* 0x0000001fff087819 */ /* 0x000fe20000011403 */
[----:B------:R-:W-:Y:S01]  /*0350*/  ULDC UR4, c[0x0][0x150] ;  /* 0x0000540000047ab9 */ /* 0x000fe20000000800 */
[----:B------:R-:W-:Y:S01]  /*0360*/  LOP3.LUT R7, R7, 0xffffff80, RZ, 0xc0, !PT ;  /* 0xffffff8007077812 */ /* 0x000fe200078ec0ff */
[----:B------:R-:W-:Y:S01]  /*0370*/  NOP ;  /* 0x0000000000007918 */ /* 0x000fe20000000000 */
[----:B------:R-:W-:Y:S01]  /*0380*/  LEA.HI R8, R8, R3, RZ, 0x2 ;  /* 0x0000000308087211 */ /* 0x000fe200078f10ff */
[----:B------:R-:W2:Y:S01]  /*0390*/  LDC R10, c[0x0][0x144] ;  /* 0x00005100ff0a7b82 */ /* 0x000ea20000000800 */
[----:B------:R-:W-:Y:S01]  /*03a0*/  NOP ;  /* 0x0000000000007918 */ /* 0x000fe20000000000 */
[----:B------:R-:W-:Y:S01]  /*03b0*/  IMAD.IADD R6, R18, 0x1, -R7 ;  /* 0x0000000112067824 */ /* 0x000fe200078e0a07 */
[----:B------:R-:W-:Y:S01]  /*03c0*/  LOP3.LUT R8, R8, 0x3ffffffc, RZ, 0xc0, !PT ;  /* 0x3ffffffc08087812 */ /* 0x000fe200078ec0ff */
[----:B------:R-:W-:Y:S01]  /*03d0*/  IMAD.MOV.U32 R23, RZ, RZ, 0x1 ;  /* 0x00000001ff177424 */ /* 0x000fe200078e00ff */
[----:B------:R-:W-:-:S02]  /*03e0*/  ISETP.NE.AND P3, PT, R5, RZ, PT ;  /* 0x000000ff0500720c */ /* 0x000fc40003f65270 */
[----:B------:R-:W-:Y:S01]  /*03f0*/  SHF.R.S32.HI R7, RZ, 0x1f, R6 ;  /* 0x0000001fff077819 */ /* 0x000fe20000011406 */
[----:B------:R-:W-:Y:S01]  /*0400*/  IMAD.IADD R8, R3, 0x1, -R8 ;  /* 0x0000000103087824 */ /* 0x000fe200078e0a08 */
[----:B------:R-:W3:Y:S02]  /*0410*/  LDC R13, c[0x0][0x140] ;  /* 0x00005000ff0d7b82 */ /* 0x000ee40000000800 */
[----:B------:R-:W-:Y:S02]  /*0420*/  LEA.HI R7, R7, R6, RZ, 0x3 ;  /* 0x0000000607077211 */ /* 0x000fe400078f18ff */
[----:B-----5:R-:W-:Y:S02]  /*0430*/  ISETP.NE.OR P0, PT, R0, RZ, !P0 ;  /* 0x000000ff0000720c */ /* 0x020fe40004705670 */
[--C-:B------:R-:W-:Y:S02]  /*0440*/  SHF.R.S32.HI R0, RZ, 0x3, R7.reuse ;  /* 0x00000003ff007819 */ /* 0x100fe40000011407 */
[----:B------:R-:W-:-:S02]  /*0450*/  SHF.R.S32.HI R7, RZ, 0x1f, R7 ;  /* 0x0000001fff077819 */ /* 0x000fc40000011407 */
[----:B0-----:R-:W-:Y:S02]  /*0460*/  I2FP.F32.U32 R9, UR8 ;  /* 0x0000000800097c45 */ /* 0x001fe40008201000 */
[----:B------:R-:W-:-:S03]  /*0470*/  LEA.HI R7, R7, R0, RZ, 0x2 ;  /* 0x0000000007077211 */ /* 0x000fc600078f10ff */
[----:B------:R-:W-:Y:S01]  /*0480*/  FMUL R9, R9, UR4 ;  /* 0x0000000409097c20 */ /* 0x000fe20008400000 */
[----:B------:R-:W-:Y:S01]  /*0490*/  LOP3.LUT R7, R7, 0xfffffffc, RZ, 0xc0, !PT ;  /* 0xfffffffc07077812 */ /* 0x000fe200078ec0ff */
[----:B------:R-:W-:Y:S01]  /*04a0*/  VOTEU.ALL UP0, P0 ;  /* 0x00000000003f7886 */ /* 0x000fe20000000000 */
[----:B-1----:R-:W-:Y:S01]  /*04b0*/  I2FP.F32.U32 R3, R4 ;  /* 0x0000000400037245 */ /* 0x002fe20000201000 */
[----:B------:R-:W-:Y:S01]  /*04c0*/  ULDC UR4, c[0x0][0x154] ;  /* 0x0000550000047ab9 */ /* 0x000fe20000000800 */
[----:B------:R-:W-:Y:S01]  /*04d0*/  VOTEU.ALL UP1, P0 ;  /* 0x00000000003f7886 */ /* 0x000fe20000020000 */
[----:B------:R-:W0:Y:S01]  /*04e0*/  F2I.U32.TRUNC.NTZ R9, R9 ;  /* 0x0000000900097305 */ /* 0x000e22000020f000 */
[----:B------:R-:W-:Y:S01]  /*04f0*/  IMAD.IADD R7, R0, 0x1, -R7 ;  /* 0x0000000100077824 */ /* 0x000fe200078e0a07 */
[----:B------:R-:W1:Y:S01]  /*0500*/  @!UP0 S2UR UR7, SR_CgaCtaId ;  /* 0x00000000000789c3 */ /* 0x000e620000008800 */
[----:B------:R-:W-:Y:S01]  /*0510*/  FMUL R12, R3, UR4 ;  /* 0x00000004030c7c20 */ /* 0x000fe20008400000 */
[----:B------:R-:W-:Y:S01]  /*0520*/  UMOV UR4, 0x20 ;  /* 0x0000002000047882 */ /* 0x000fe20000000000 */
[----:B------:R-:W-:Y:S01]  /*0530*/  IMAD R8, R8, 0x4, R7 ;  /* 0x0000000408087824 */ /* 0x000fe200078e0207 */
[----:B------:R-:W-:Y:S01]  /*0540*/  @!UP0 UMOV UR6, 0x400 ;  /* 0x0000040000068882 */ /* 0x000fe20000000000 */
[----:B------:R-:W-:-:S04]  /*0550*/  @!UP0 UIADD3 UR4, -UR4, 0x100000, URZ ;  /* 0x0010000004048890 */ /* 0x000fc8000fffe13f */
[----:B------:R-:W-:Y:S02]  /*0560*/  @!UP0 USHF.L.U32 UR5, UR4, 0xb, URZ ;  /* 0x0000000b04058899 */ /* 0x000fe4000800063f */
[----:B------:R-:W-:Y:S01]  /*0570*/  @!UP0 USHF.L.U32 UR4, UR4, 0x1, URZ ;  /* 0x0000000104048899 */ /* 0x000fe2000800063f */
[----:B---3--:R-:W-:Y:S01]  /*0580*/  ISETP.EQ.U32.AND P2, PT, R13, 0x1, PT ;  /* 0x000000010d00780c */ /* 0x008fe20003f42070 */
[----:B------:R-:W3:Y:S01]  /*0590*/  F2I.U32.TRUNC.NTZ R12, R12 ;  /* 0x0000000c000c7305 */ /* 0x000ee2000020f000 */
[----:B------:R-:W-:Y:S01]  /*05a0*/  LEA.HI R0, R8, R8, RZ, 0x1 ;  /* 0x0000000808007211 */ /* 0x000fe200078f08ff */
[----:B------:R-:W5:Y:S03]  /*05b0*/  LDC R7, c[0x0][0x148] ;  /* 0x00005200ff077b82 */ /* 0x000f660000000800 */
[----:B------:R-:W-:Y:S01]  /*05c0*/  LOP3.LUT R11, R0, 0xfffffffe, RZ, 0xc0, !PT ;  /* 0xfffffffe000b7812 */ /* 0x000fe200078ec0ff */
[----:B0-----:R-:W-:Y:S01]  /*05d0*/  IMAD.MOV R15, RZ, RZ, -R9 ;  /* 0x000000ffff0f7224 */ /* 0x001fe200078e0a09 */
[----:B------:R-:W-:-:S03]  /*05e0*/  SHF.R.S32.HI R9, RZ, 0x1f, R2 ;  /* 0x0000001fff097819 */ /* 0x000fc60000011402 */
[----:B--2---:R-:W-:Y:S01]  /*05f0*/  IMAD R3, R10, R15, UR8 ;  /* 0x000000080a037e24 */ /* 0x004fe2000f8e020f */
[----:B------:R-:W-:Y:S01]  /*0600*/  LEA.HI R9, R9, R2, RZ, 0x2 ;  /* 0x0000000209097211 */ /* 0x000fe200078f10ff */
[C---:B------:R-:W-:Y:S02]  /*0610*/  IMAD.IADD R0, R8.reuse, 0x1, -R11 ;  /* 0x0000000108007824 */ /* 0x040fe400078e0a0b */
[----:B------:R-:W-:Y:S01]  /*0620*/  IMAD.SHL.U32 R11, R8, 0x4, RZ ;  /* 0x00000004080b7824 */ /* 0x000fe200078e00ff */
[----:B------:R-:W-:Y:S01]  /*0630*/  LOP3.LUT R9, R9, 0xfffffffc, RZ, 0xc0, !PT ;  /* 0xfffffffc09097812 */ /* 0x000fe200078ec0ff */
[----:B---3--:R-:W-:Y:S01]  /*0640*/  IMAD.MOV R24, RZ, RZ, -R12 ;  /* 0x000000ffff187224 */ /* 0x008fe200078e0a0c */
[----:B------:R-:W-:Y:S01]  /*0650*/  ISETP.NE.AND P4, PT, R0, R3, PT ;  /* 0x000000030000720c */ /* 0x000fe20003f85270 */
[----:B-1----:R-:W-:Y:S01]  /*0660*/  @!UP0 ULEA UR6, UR7, UR6, 0x18 ;  /* 0x0000000607068291 */ /* 0x002fe2000f8ec03f */
[----:B------:R-:W-:Y:S01]  /*0670*/  LOP3.LUT R22, R8, 0xc, R11, 0x78, !PT ;  /* 0x0000000c08167812 */ /* 0x000fe200078e780b */
[----:B------:R-:W-:Y:S01]  /*0680*/  IMAD.IADD R0, R2, 0x1, -R9 ;  /* 0x0000000102007824 */ /* 0x000fe200078e0a09 */
[----:B------:R-:W-:Y:S01]  /*0690*/  VOTEU.ALL UP0, P0 ;  /* 0x00000000003f7886 */ /* 0x000fe20000000000 */
[----:B------:R-:W-:-:S02]  /*06a0*/  LOP3.LUT P0, RZ, R6, 0x7, RZ, 0xc0, !PT ;  /* 0x0000000706ff7812 */ /* 0x000fc4000780c0ff */
[----:B------:R-:W-:Y:S02]  /*06b0*/  IADD3 R6, R5, -0x1, RZ ;  /* 0xffffffff05067810 */ /* 0x000fe40007ffe0ff */
[----:B------:R-:W-:Y:S01]  /*06c0*/  ISETP.NE.AND P1, PT, R0, 0x3, PT ;  /* 0x000000030000780c */ /* 0x000fe20003f25270 */
[----:B-----5:R-:W-:Y:S01]  /*06d0*/  IMAD R9, R7, R24, R4 ;  /* 0x0000001807097224 */ /* 0x020fe200078e0204 */
[C---:B------:R-:W-:Y:S02]  /*06e0*/  ISETP.LT.U32.AND P0, PT, R22.reuse, 0x2, !P0 ;  /* 0x000000021600780c */ /* 0x040fe40004701070 */
[----:B------:R-:W-:Y:S01]  /*06f0*/  @P4 LEA.HI R2, R22, R22, RZ, 0x1 ;  /* 0x0000001616024211 */ /* 0x000fe200078f08ff */
[----:B------:R-:W0:Y:S02]  /*0700*/  FENCE.VIEW.ASYNC.S ;  /* 0x00000000000073c6 */ /* 0x000e240000000000 */
[----:B0-----:R0:W1:Y:S01]  /*0710*/  @!UP0 SYNCS.EXCH.64 URZ, [UR6+0x60], UR4 ;  /* 0x00006004063f85b2 */ /* 0x0010620008000100 */
[----:B------:R-:W-:-:S02]  /*0720*/  ISETP.EQ.OR P1, PT, R0, RZ, !P1 ;  /* 0x000000ff0000720c */ /* 0x000fc40004f22670 */
[----:B------:R-:W-:Y:S02]  /*0730*/  @P4 SHF.R.S32.HI R2, RZ, 0x1, R2 ;  /* 0x00000001ff024819 */ /* 0x000fe40000011402 */
[----:B------:R-:W-:Y:S02]  /*0740*/  ISETP.EQ.AND P1, PT, R5, RZ, P1 ;  /* 0x000000ff0500720c */ /* 0x000fe40000f22270 */
[----:B------:R-:W-:Y:S02]  /*0750*/  @P4 ISETP.NE.AND P5, PT, R2, R9, PT ;  /* 0x000000090200420c */ /* 0x000fe40003fa5270 */
[----:B------:R-:W-:Y:S02]  /*0760*/  ISETP.GE.U32.AND P6, PT, R6, 0x2, PT ;  /* 0x000000020600780c */ /* 0x000fe40003fc6070 */
[----:B------:R-:W-:Y:S02]  /*0770*/  SEL R2, RZ, 0x1, !P0 ;  /* 0x00000001ff027807 */ /* 0x000fe40004000000 */
[----:B------:R-:W-:-:S02]  /*0780*/  @P4 SEL R23, RZ, 0x1, P5 ;  /* 0x00000001ff174807 */ /* 0x000fc40002800000 */
[----:B------:R-:W-:Y:S01]  /*0790*/  SEL R19, RZ, 0x1, !P1 ;  /* 0x00000001ff137807 */ /* 0x000fe20004800000 */
[----:B------:R0:W2:Y:S01]  /*07a0*/  @!UP1 SYNCS.EXCH.64 URZ, [UR6+0x68], UR4 ;  /* 0x00006804063f95b2 */ /* 0x0000a20008000100 */
[----:B------:R-:W-:Y:S01]  /*07b0*/  LOP3.LUT R23, R23, R2, RZ, 0xc0, !PT ;  /* 0x0000000217177212 */ /* 0x000fe200078ec0ff */
[----:B------:R-:W-:Y:S01]  /*07c0*/  NOP ;  /* 0x0000000000007918 */ /* 0x000fe20000000000 */
[----:B------:R-:W-:Y:S01]  /*07d0*/  SEL R19, R19, 0x2, P6 ;  /* 0x0000000213137807 */ /* 0x000fe20003000000 */
[----:B------:R-:W-:Y:S06]  /*07e0*/  @!P2 BRA `(.L_x_3) ;  /* 0x000000000008a947 */ /* 0x000fec0003800000 */
[----:B-12-4-:R-:W-:Y:S01]  /*07f0*/  UCGABAR_ARV ;  /* 0x00000000000079c7 */ /* 0x016fe20008000000 */
[----:B------:R-:W-:Y:S05]  /*0800*/  BRA `(.L_x_4) ;  /* 0x0000000000047947 */ /* 0x000fea0003800000 */
.L_x_3:
[----:B-12-4-:R-:W-:Y:S01]  /*0810*/  NOP ;  /* 0x0000000000007918 */ /* 0x016fe20000000000 */
.L_x_4:
[----:B------:R-:W1:Y:S01]  /*0820*/  LDC R2, c[0x0][0x65c] ;  /* 0x00019700ff027b82 */ /* 0x000e620000000800 */
[----:B------:R-:W-:Y:S01]  /*0830*/  LOP3.LUT R5, R5, 0xfffff7ff, RZ, 0xc0, !PT ;  /* 0xfffff7ff05057812 */ /* 0x000fe200078ec0ff */
[----:B------:R-:W-:Y:S02]  /*0840*/  IMAD.U32 R8, RZ, RZ, UR8 ;  /* 0x00000008ff087e24 */ /* 0x000fe4000f8e00ff */
[----:B------:R-:W-:Y:S01]  /*0850*/  IMAD.MOV.U32 R9, RZ, RZ, RZ ;  /* 0x000000ffff097224 */ /* 0x000fe200078e00ff */
[----:B-1----:R-:W-:-:S13]  /*0860*/  ISETP.NE.AND P1, PT, R2, 0x1, PT ;  /* 0x000000010200780c */ /* 0x002fda0003f25270 */
[----:B------:R-:W1:Y:S01]  /*0870*/  @P1 LDC R17, c[0x0][0x10] ;  /* 0x00000400ff111b82 */ /* 0x000e620000000800 */
[----:B------:R-:W-:Y:S01]  /*0880*/  @P1 LOP3.LUT R5, R5, 0x800, RZ, 0xfc, !PT ;  /* 0x0000080005051812 */ /* 0x000fe200078efcff */
[----:B------:R-:W-:Y:S02]  /*0890*/  @P1 IMAD.MOV.U32 R5, RZ, RZ, RZ ;  /* 0x000000ffff051224 */ /* 0x000fe400078e00ff */
[----:B------:R-:W-:-:S04]  /*08a0*/  @P1 IMAD.MOV.U32 R13, RZ, RZ, RZ ;  /* 0x000000ffff0d1224 */ /* 0x000fc800078e00ff */
[----:B------:R-:W2:Y:S01]  /*08b0*/  @!P1 LDC R11, c[0x0][0xc] ;  /* 0x00000300ff0b9b82 */ /* 0x000ea20000000800 */
[----:B-1----:R-:W-:-:S04]  /*08c0*/  @P1 IMAD.WIDE.U32 R16, R17, UR8, R4 ;  /* 0x0000000811101c25 */ /* 0x002fc8000f8e0004 */
[----:B------:R-:W-:Y:S02]  /*08d0*/  @P1 IMAD.IADD R17, R17, 0x1, R13 ;  /* 0x0000000111111824 */ /* 0x000fe400078e020d */
[----:B--2---:R-:W-:-:S04]  /*08e0*/  @!P1 IMAD.WIDE.U32 R8, R4, R11, R8 ;  /* 0x0000000b04089225 */ /* 0x004fc800078e0008 */
[----:B------:R-:W-:Y:S02]  /*08f0*/  @!P1 IMAD.MOV.U32 R16, RZ, RZ, R8 ;  /* 0x000000ffff109224 */ /* 0x000fe400078e0008 */
[----:B------:R-:W-:Y:S01]  /*0900*/  @!P1 IMAD.MOV.U32 R17, RZ, RZ, R9 ;  /* 0x000000ffff119224 */ /* 0x000fe200078e0009 */
[----:B------:R-:W-:Y:S06]  /*0910*/  @!P2 BRA `(.L_x_5) ;  /* 0x00000000000ca947 */ /* 0x000fec0003800000 */
[----:B------:R-:W-:Y:S01]  /*0920*/  UCGABAR_WAIT ;  /* 0x0000000000007dc7 */ /* 0x000fe20008000000 */
[----:B------:R-:W-:Y:S01]  /*0930*/  CCTL.IVALL ;  /* 0x00000000ff00798f */ /* 0x000fe20002000000 */
[----:B------:R-:W-:Y:S05]  /*0940*/  BRA `(.L_x_6) ;  /* 0x0000000000047947 */ /* 0x000fea0003800000 */
.L_x_5:
[----:B------:R-:W-:Y:S06]  /*0950*/  BAR.SYNC.DEFER_BLOCKING 0x0 ;  /* 0x0000000000007b1d */ /* 0x000fec0000010000 */
.L_x_6:
[----:B------:R-:W-:Y:S05]  /*0960*/  @!P3 BRA `(.L_x_7) ;  /* 0x0000005c006cb947 */ /* 0x000fea0003800000 */
[----:B------:R-:W-:-:S13]  /*0970*/  ISETP.GT.U32.AND P0, PT, R6, 0x1, PT ;  /* 0x000000010600780c */ /* 0x000fda0003f04070 */
[----:B0-----:R-:W-:Y:S05]  /*0980*/  @P0 EXIT ;  /* 0x000000000000094d */ /* 0x001fea0003800000 */
[----:B------:R-:W-:Y:S01]  /*0990*/  ULDC.64 UR4, c[0x0][0x650] ;  /* 0x0001940000047ab9 */ /* 0x000fe20000000a00 */
[----:B------:R-:W-:Y:S01]  /*09a0*/  PRMT R0, RZ, 0x7610, R0 ;  /* 0x00007610ff007816 */ /* 0x000fe20000000000 */
[----:B------:R-:W-:Y:S01]  /*09b0*/  IMAD.MOV.U32 R94, RZ, RZ, -0x1 ;  /* 0xffffffffff5e7424 */ /* 0x000fe200078e00ff */
[----:B------:R-:W-:Y:S01]  /*09c0*/  ISETP.GE.U32.AND P0, PT, R16, UR4, PT ;  /* 0x0000000410007c0c */ /* 0x000fe2000bf06070 */
[----:B------:R-:W-:Y:S02]  /*09d0*/  IMAD.MOV.U32 R92, RZ, RZ, -0x1 ;  /* 0xffffffffff5c7424 */ /* 0x000fe400078e00ff */
[----:B------:R-:W-:Y:S01]  /*09e0*/  IMAD.MOV.U32 R89, RZ, RZ, -0x1 ;  /* 0xffffffffff597424 */ /* 0x000fe200078e00ff */
[----:B------:R-:W-:-:S13]  /*09f0*/  ISETP.GE.U32.AND.EX P0, PT, R17, UR5, PT, P0 ;  /* 0x0000000511007c0c */ /* 0x000fda000bf06100 */
[----:B------:R-:W-:Y:S05]  /*0a00*/  @P0 BRA `(.L_x_8) ;  /* 0x0000000400280947 */ /* 0x000fea0003800000 */
[----:B------:R-:W0:Y:S01]  /*0a10*/  LDC.64 R20, c[0x0][0x628] ;  /* 0x00018a00ff147b82 */ /* 0x000e220000000a00 */
[----:B------:R-:W-:Y:S01]  /*0a20*/  MOV R8, R16 ;  /* 0x0000001000087202 */ /* 0x000fe20000000f00 */
[----:B------:R-:W-:-:S06]  /*0a30*/  IMAD.MOV.U32 R9, RZ, RZ, R17 ;  /* 0x000000ffff097224 */ /* 0x000fcc00078e0011 */
[----:B------:R-:W1:Y:S08]  /*0a40*/  LDC R0, c[0x0][0x630] ;  /* 0x00018c00ff007b82 */ /* 0x000e700000000800 */
[----:B------:R-:W2:Y:S01]  /*0a50*/  LDC.64 R26, c[0x0][0x620] ;  /* 0x00018800ff1a7b82 */ /* 0x000ea20000000a00 */
[----:B0-----:R-:W-:-:S04]  /*0a60*/  ISETP.NE.U32.AND P0, PT, R20, RZ, PT ;  /* 0x000000ff1400720c */ /* 0x001fc80003f05070 */
[----:B------:R-:W-:-:S13]  /*0a70*/  ISETP.NE.AND.EX P0, PT, R21, RZ, PT, P0 ;  /* 0x000000ff1500720c */ /* 0x000fda0003f05300 */
[----:B-12---:R-:W-:Y:S05]  /*0a80*/  @!P0 BRA `(.L_x_9) ;  /* 0x0000000000288947 */ /* 0x006fea0003800000 */
[----:B------:R-:W0:Y:S02]  /*0a90*/  LDC R13, c[0x0][0x634] ;  /* 0x00018d00ff0d7b82 */ /* 0x000e240000000800 */
[----:B0-----:R-:W-:-:S05]  /*0aa0*/  IADD3 R13, P0, R16, R13, RZ ;  /* 0x0000000d100d7210 */ /* 0x001fca0007f1e0ff */
[----:B------:R-:W-:-:S04]  /*0ab0*/  IMAD.X R15, RZ, RZ, R17, P0 ;  /* 0x000000ffff0f7224 */ /* 0x000fc800000e0611 */
[----:B------:R-:W-:-:S04]  /*0ac0*/  IMAD.WIDE.U32 R8, R15, R20, RZ ;  /* 0x000000140f087225 */ /* 0x000fc800078e00ff */
[----:B------:R-:W-:-:S04]  /*0ad0*/  IMAD.WIDE.U32 R10, P0, R13, R21, R8 ;  /* 0x000000150d0a7225 */ /* 0x000fc80007800008 */
[----:B------:R-:W-:-:S04]  /*0ae0*/  IMAD.WIDE.U32 R8, R13, R20, RZ ;  /* 0x000000140d087225 */ /* 0x000fc800078e00ff */
[----:B------:R-:W-:Y:S01]  /*0af0*/  IMAD.X R13, RZ, RZ, RZ, P0 ;  /* 0x000000ffff0d7224 */ /* 0x000fe200000e06ff */
[----:B------:R-:W-:Y:S01]  /*0b00*/  IADD3 RZ, P0, R9, R10, RZ ;  /* 0x0000000a09ff7210 */ /* 0x000fe20007f1e0ff */
[----:B------:R-:W-:-:S04]  /*0b10*/  IMAD.MOV.U32 R12, RZ, RZ, R11 ;  /* 0x000000ffff0c7224 */ /* 0x000fc800078e000b */
[----:B------:R-:W-:-:S08]  /*0b20*/  IMAD.WIDE.U32.X R8, R15, R21, R12, P0 ;  /* 0x000000150f087225 */ /* 0x000fd000000e040c */
.L_x_9:
[----:B------:R-:W0:Y:S01]  /*0b30*/  LDC.64 R20, c[0x0][0x640] ;  /* 0x00019000ff147b82 */ /* 0x000e220000000a00 */
[--C-:B------:R-:W-:Y:S01]  /*0b40*/  SHF.R.U64 R89, R8, R0, R9.reuse ;  /* 0x0000000008597219 */ /* 0x100fe20000001209 */
[----:B------:R-:W-:Y:S01]  /*0b50*/  IMAD R28, R7, R24, R4 ;  /* 0x00000018071c7224 */ /* 0x000fe200078e0204 */
[----:B------:R-:W-:Y:S01]  /*0b60*/  SHF.R.U32.HI R0, RZ, R0, R9 ;  /* 0x00000000ff007219 */ /* 0x000fe20000011609 */
[----:B------:R-:W-:Y:S01]  /*0b70*/  IMAD.MOV.U32 R25, RZ, RZ, 0x1 ;  /* 0x00000001ff197424 */ /* 0x000fe200078e00ff */
[----:B------:R-:W-:-:S03]  /*0b80*/  IADD3 R5, P0, RZ, -R89, RZ ;  /* 0x80000059ff057210 */ /* 0x000fc60007f1e0ff */
[----:B------:R-:W1:Y:S02]  /*0b90*/  LDC R6, c[0x0][0x618] ;  /* 0x00018600ff067b82 */ /* 0x000e640000000800 */
[----:B------:R-:W-:-:S04]  /*0ba0*/  IMAD.X R9, RZ, RZ, ~R0, P0 ;  /* 0x000000ffff097224 */ /* 0x000fc800000e0e00 */
[-C--:B------:R-:W-:Y:S02]  /*0bb0*/  IMAD R0, R9, R26.reuse, RZ ;  /* 0x0000001a09007224 */ /* 0x080fe400078e02ff */
[----:B------:R-:W2:Y:S01]  /*0bc0*/  LDC R11, c[0x0][0x608] ;  /* 0x00018200ff0b7b82 */ /* 0x000ea20000000800 */
[----:B------:R-:W-:-:S04]  /*0bd0*/  IMAD.WIDE.U32 R8, R5, R26, R16 ;  /* 0x0000001a05087225 */ /* 0x000fc800078e0010 */
[----:B------:R-:W-:-:S03]  /*0be0*/  IMAD R5, R5, R27, R0 ;  /* 0x0000001b05057224 */ /* 0x000fc600078e0200 */
[----:B------:R-:W3:Y:S01]  /*0bf0*/  LDC R12, c[0x0][0x658] ;  /* 0x00019600ff0c7b82 */ /* 0x000ee20000000800 */
[----:B0-----:R-:W-:Y:S01]  /*0c00*/  ISETP.NE.U32.AND P0, PT, R20, RZ, PT ;  /* 0x000000ff1400720c */ /* 0x001fe20003f05070 */
[----:B------:R-:W-:Y:S02]  /*0c10*/  IMAD.IADD R5, R9, 0x1, R5 ;  /* 0x0000000109057824 */ /* 0x000fe400078e0205 */
[----:B------:R-:W-:Y:S01]  /*0c20*/  IMAD.MOV.U32 R9, RZ, RZ, -0x1 ;  /* 0xffffffffff097424 */ /* 0x000fe200078e00ff */
[----:B------:R-:W-:-:S03]  /*0c30*/  ISETP.NE.AND.EX P0, PT, R21, RZ, PT, P0 ;  /* 0x000000ff1500720c */ /* 0x000fc60003f05300 */
[----:B------:R-:W0:Y:S01]  /*0c40*/  LDC R15, c[0x0][0x600] ;  /* 0x00018000ff0f7b82 */ /* 0x000e220000000800 */
[-CC-:B-1----:R-:W-:Y:S02]  /*0c50*/  SHF.R.U64 R13, R8, R6.reuse, R5.reuse ;  /* 0x00000006080d7219 */ /* 0x182fe40000001205 */
[----:B------:R-:W-:-:S05]  /*0c60*/  SHF.R.U32.HI R0, RZ, R6, R5 ;  /* 0x00000006ff007219 */ /* 0x000fca0000011605 */
[----:B------:R-:W1:Y:S01]  /*0c70*/  LDC R14, c[0x0][0x648] ;  /* 0x00019200ff0e7b82 */ /* 0x000e620000000800 */
[-CC-:B--2---:R-:W-:Y:S02]  /*0c80*/  SHF.R.U64 R29, R13, R11.reuse, R0.reuse ;  /* 0x0000000b0d1d7219 */ /* 0x184fe40000001200 */
[----:B------:R-:W-:-:S05]  /*0c90*/  SHF.R.U32.HI R5, RZ, R11, R0 ;  /* 0x0000000bff057219 */ /* 0x000fca0000011600 */
[----:B------:R-:W2:Y:S01]  /*0ca0*/  LDC R26, c[0x0][0x638] ;  /* 0x00018e00ff1a7b82 */ /* 0x000ea20000000800 */
[-CC-:B---3--:R-:W-:Y:S02]  /*0cb0*/  SHF.R.U64 R24, R29, R12.reuse, R5.reuse ;  /* 0x0000000c1d187219 */ /* 0x188fe40000001205 */
[-C--:B------:R-:W-:Y:S02]  /*0cc0*/  SHF.L.U32 R0, R9, R12.reuse, RZ ;  /* 0x0000000c09007219 */ /* 0x080fe400000006ff */
[----:B------:R-:W-:Y:S01]  /*0cd0*/  SHF.R.U32.HI R5, RZ, R12, R5 ;  /* 0x0000000cff057219 */ /* 0x000fe20000011605 */
[----:B------:R-:W-:Y:S01]  /*0ce0*/  IMAD.MOV.U32 R4, RZ, RZ, R24 ;  /* 0x000000ffff047224 */ /* 0x000fe200078e0018 */
[----:B------:R-:W-:Y:S01]  /*0cf0*/  LOP3.LUT R10, RZ, R0, RZ, 0x33, !PT ;  /* 0x00000000ff0a7212 */ /* 0x000fe200078e33ff */
[----:B------:R-:W3:Y:S01]  /*0d00*/  LDC R27, c[0x0][0x610] ;  /* 0x00018400ff1b7b82 */ /* 0x000ee20000000800 */
[----:B------:R-:W-:Y:S05]  /*0d10*/  @!P0 BRA `(.L_x_10) ;  /* 0x0000000000288947 */ /* 0x000fea0003800000 */
[----:B------:R-:W4:Y:S02]  /*0d20*/  LDC R9, c[0x0][0x64c] ;  /* 0x00019300ff097b82 */ /* 0x000f240000000800 */
[----:B----4-:R-:W-:-:S05]  /*0d30*/  IADD3 R9, P0, R24, R9, RZ ;  /* 0x0000000918097210 */ /* 0x010fca0007f1e0ff */
[----:B------:R-:W-:-:S04]  /*0d40*/  IMAD.X R11, RZ, RZ, R5, P0 ;  /* 0x000000ffff0b7224 */ /* 0x000fc800000e0605 */
[----:B------:R-:W-:-:S04]  /*0d50*/  IMAD.WIDE.U32 R4, R11, R20, RZ ;  /* 0x000000140b047225 */ /* 0x000fc800078e00ff */
[----:B------:R-:W-:-:S04]  /*0d60*/  IMAD.WIDE.U32 R6, P0, R9, R21, R4 ;  /* 0x0000001509067225 */ /* 0x000fc80007800004 */
[----:B------:R-:W-:Y:S01]  /*0d70*/  IMAD.WIDE.U32 R4, R9, R20, RZ ;  /* 0x0000001409047225 */ /* 0x000fe200078e00ff */
[----:B------:R-:W-:-:S03]  /*0d80*/  IADD3.X R9, RZ, RZ, RZ, P0, !PT ;  /* 0x000000ffff097210 */ /* 0x000fc600007fe4ff */
[----:B------:R-:W-:Y:S01]  /*0d90*/  IMAD.MOV.U32 R8, RZ, RZ, R7 ;  /* 0x000000ffff087224 */ /* 0x000fe200078e0007 */
[----:B------:R-:W-:-:S05]  /*0da0*/  IADD3 RZ, P0, R5, R6, RZ ;  /* 0x0000000605ff7210 */ /* 0x000fca0007f1e0ff */
[----:B------:R-:W-:-:S08]  /*0db0*/  IMAD.WIDE.U32.X R4, R11, R21, R8, P0 ;  /* 0x000000150b047225 */ /* 0x000fd000000e0408 */
.L_x_10:
[----:B-1----:R-:W-:Y:S01]  /*0dc0*/  SHF.R.U64 R4, R4, R14, R5 ;  /* 0x0000000e04047219 */ /* 0x002fe20000001205 */
[----:B0-----:R-:W-:Y:S01]  /*0dd0*/  VIADD R6, R15, 0xffffffff ;  /* 0xffffffff0f067836 */ /* 0x001fe20000000000 */
[----:B------:R-:W-:Y:S02]  /*0de0*/  SHF.L.U32 R0, R25, R12, RZ ;  /* 0x0000000c19007219 */ /* 0x000fe400000006ff */
[----:B------:R-:W-:Y:S01]  /*0df0*/  LOP3.LUT R5, R29, R10, RZ, 0xc0, !PT ;  /* 0x0000000a1d057212 */ /* 0x000fe200078ec0ff */
[----:B------:R-:W-:Y:S01]  /*0e00*/  IMAD.MOV R7, RZ, RZ, -R4 ;  /* 0x000000ffff077224 */ /* 0x000fe200078e0a04 */
[----:B------:R-:W-:Y:S02]  /*0e10*/  SEL R3, R3, R28, !P1 ;  /* 0x0000001c03037207 */ /* 0x000fe40004800000 */
[----:B------:R-:W-:Y:S01]  /*0e20*/  LOP3.LUT R6, R13, R6, RZ, 0xc0, !PT ;  /* 0x000000060d067212 */ /* 0x000fe200078ec0ff */
[----:B------:R-:W-:Y:S02]  /*0e30*/  IMAD R4, R0, R4, R5 ;  /* 0x0000000400047224 */ /* 0x000fe400078e0205 */
[----:B--2---:R-:W-:-:S02]  /*0e40*/  IMAD R0, R7, R26, R24 ;  /* 0x0000001a07007224 */ /* 0x004fc400078e0218 */
[----:B---3--:R-:W-:Y:S02]  /*0e50*/  IMAD R3, R4, R27, R3 ;  /* 0x0000001b04037224 */ /* 0x008fe400078e0203 */
[----:B------:R-:W-:Y:S02]  /*0e60*/  IMAD R94, R0, R15, R6 ;  /* 0x0000000f005e7224 */ /* 0x000fe400078e0206 */
[----:B------:R-:W-:-:S03]  /*0e70*/  IMAD.MOV.U32 R4, RZ, RZ, 0x1 ;  /* 0x00000001ff047424 */ /* 0x000fc600078e00ff */
[----:B------:R-:W-:Y:S02]  /*0e80*/  SEL R92, R94, R3, !P1 ;  /* 0x000000035e5c7207 */ /* 0x000fe40004800000 */
[----:B------:R-:W-:Y:S02]  /*0e90*/  PRMT R0, R4, 0x7610, R0 ;  /* 0x0000761004007816 */ /* 0x000fe40000000000 */
[----:B------:R-:W-:-:S07]  /*0ea0*/  SEL R94, R3, R94, !P1 ;  /* 0x0000005e035e7207 */ /* 0x000fce0004800000 */
.L_x_8:
[----:B------:R-:W-:-:S08]  /*0eb0*/  NOP ;  /* 0x0000000000007918 */ /* 0x000fd00000000000 */
[----:B------:R-:W0:Y:S02]  /*0ec0*/  USETMAXREG.TRY_ALLOC.CTAPOOL UP0, 0xe8 ;  /* 0x000000e8000079c8 */ /* 0x000e240008000600 */
[----:B0-----:R-:W-:-:S13]  /*0ed0*/  PLOP3.LUT P0, PT, PT, PT, UP0, 0x80, 0x0 ;  /* 0x000000000000781c */ /* 0x001fda0003f0f008 */
[----:B------:R-:W-:Y:S05]  /*0ee0*/  @!P0 BRA `(.L_x_8) ;  /* 0xfffffffc00f08947 */ /* 0x000fea000383ffff */
[----:B------:R-:W-:Y:S01]  /*0ef0*/  ULDC.64 UR4, c[0x0][0x598] ;  /* 0x0001660000047ab9 */ /* 0x000fe20000000a00 */
[----:B------:R-:W-:Y:S01]  /*0f00*/  ULDC.64 UR36, c[0x0][0x208] ;  /* 0x0000820000247ab9 */ /* 0x000fe20000000a00 */
[----:B------:R-:W-:-:S04]  /*0f10*/  ISETP.NE.U32.AND P0, PT, RZ, UR4, PT ;  /* 0x00000004ff007c0c */ /* 0x000fc8000bf05070 */
[----:B------:R-:W-:-:S13]  /*0f20*/  ISETP.NE.AND.EX P0, PT, RZ, UR5, PT, P0 ;  /* 0x00000005ff007c0c */ /* 0x000fda000bf05300 */
[----:B------:R-:W-:Y:S05]  /*0f30*/  @!P0 BRA `(.L_x_11) ;  /* 0x00000000001c8947 */ /* 0x000fea0003800000 */
[----:B------:R-:W0:Y:S02]  /*0f40*/  LDC.64 R4, c[0x0][0x598] ;  /* 0x00016600ff047b82 */ /* 0x000e240000000a00 */
[----:B0-----:R-:W2:Y:S02]  /*0f50*/  LDG.E.64 R4, desc[UR36][R4.64] ;  /* 0x0000002404047981 */ /* 0x001ea4000c1e1b00 */
[----:B--2---:R-:W-:-:S04]  /*0f60*/  ISETP.NE.U32.AND P0, PT, R4, RZ, PT ;  /* 0x000000ff0400720c */ /* 0x004fc80003f05070 */
[----:B------:R-:W-:-:S13]  /*0f70*/  ISETP.NE.AND.EX P0, PT, R5, RZ, PT, P0 ;  /* 0x000000ff0500720c */ /* 0x000fda0003f05300 */
[----:B------:R-:W-:Y:S05]  /*0f80*/  @!P0 BRA `(.L_x_11) ;  /* 0x0000000000088947 */ /* 0x000fea0003800000 */
[----:B------:R0:W5:Y:S01]  /*0f90*/  LD.E R88, desc[UR36][R4.64] ;  /* 0x0000002404587980 */ /* 0x000162000c101900 */
[----:B------:R-:W-:Y:S05]  /*0fa0*/  BRA `(.L_x_12) ;  /* 0x0000000000247947 */ /* 0x000fea0003800000 */
.L_x_11:
[----:B------:R-:W-:Y:S02]  /*0fb0*/  ULDC.64 UR4, c[0x0][0x588] ;  /* 0x0001620000047ab9 */ /* 0x000fe40000000a00 */
[----:B------:R-:W-:-:S04]  /*0fc0*/  ISETP.NE.U32.AND P0, PT, RZ, UR4, PT ;  /* 0x00000004ff007c0c */ /* 0x000fc8000bf05070 */
[----:B------:R-:W-:-:S13]  /*0fd0*/  ISETP.NE.AND.EX P0, PT, RZ, UR5, PT, P0 ;  /* 0x00000005ff007c0c */ /* 0x000fda000bf05300 */
[----:B------:R-:W-:Y:S05]  /*0fe0*/  @!P0 BRA `(.L_x_13) ;  /* 0x00000000000c8947 */ /* 0x000fea0003800000 */
[----:B------:R-:W0:Y:S02]  /*0ff0*/  LDC.64 R4, c[0x0][0x588] ;  /* 0x00016200ff047b82 */ /* 0x000e240000000a00 */
[----:B0-----:R1:W5:Y:S01]  /*1000*/  LDG.E R88, desc[UR36][R4.64] ;  /* 0x0000002404587981 */ /* 0x001362000c1e1900 */
[----:B------:R-:W-:Y:S05]  /*1010*/  BRA `(.L_x_12) ;  /* 0x0000000000087947 */ /* 0x000fea0003800000 */
.L_x_13:
[----:B------:R-:W-:Y:S02]  /*1020*/  ULDC UR4, c[0x0][0x580] ;  /* 0x0001600000047ab9 */ /* 0x000fe40000000800 */
[----:B------:R-:W-:-:S07]  /*1030*/  IMAD.U32 R88, RZ, RZ, UR4 ;  /* 0x00000004ff587e24 */ /* 0x000fce000f8e00ff */
.L_x_12:
[----:B------:R-:W-:Y:S02]  /*1040*/  ULDC.64 UR4, c[0x0][0x5a0] ;  /* 0x0001680000047ab9 */ /* 0x000fe40000000a00 */
[----:B------:R-:W-:-:S04]  /*1050*/  ISETP.NE.U32.AND P0, PT, RZ, UR4, PT ;  /* 0x00000004ff007c0c */ /* 0x000fc8000bf05070 */
[----:B------:R-:W-:-:S13]  /*1060*/  ISETP.NE.AND.EX P0, PT, RZ, UR5, PT, P0 ;  /* 0x00000005ff007c0c */ /* 0x000fda000bf05300 */
[----:B------:R-:W-:Y:S05]  /*1070*/  @!P0 BRA `(.L_x_14) ;  /* 0x00000000001c8947 */ /* 0x000fea0003800000 */
[----:B01----:R-:W0:Y:S02]  /*1080*/  LDC.64 R4, c[0x0][0x5a0] ;  /* 0x00016800ff047b82 */ /* 0x003e240000000a00 */
[----:B0-----:R-:W2:Y:S02]  /*1090*/  LDG.E.64 R4, desc[UR36][R4.64] ;  /* 0x0000002404047981 */ /* 0x001ea4000c1e1b00 */
[----:B--2---:R-:W-:-:S04]  /*10a0*/  ISETP.NE.U32.AND P0, PT, R4, RZ, PT ;  /* 0x000000ff0400720c */ /* 0x004fc80003f05070 */
[----:B------:R-:W-:-:S13]  /*10b0*/  ISETP.NE.AND.EX P0, PT, R5, RZ, PT, P0 ;  /* 0x000000ff0500720c */ /* 0x000fda0003f05300 */
[----:B------:R-:W-:Y:S05]  /*10c0*/  @!P0 BRA `(.L_x_14) ;  /* 0x0000000000088947 */ /* 0x000fea0003800000 */
[----:B------:R0:W5:Y:S01]  /*10d0*/  LD.E R90, desc[UR36][R4.64] ;  /* 0x00000024045a7980 */ /* 0x000162000c101900 */
[----:B------:R-:W-:Y:S05]  /*10e0*/  BRA `(.L_x_15) ;  /* 0x0000000000247947 */ /* 0x000fea0003800000 */
.L_x_14:
[----:B------:R-:W-:Y:S02]  /*10f0*/  ULDC.64 UR4, c[0x0][0x590] ;  /* 0x0001640000047ab9 */ /* 0x000fe40000000a00 */
[----:B------:R-:W-:-:S04]  /*1100*/  ISETP.NE.U32.AND P0, PT, RZ, UR4, PT ;  /* 0x00000004ff007c0c */ /* 0x000fc8000bf05070 */
[----:B------:R-:W-:-:S13]  /*1110*/  ISETP.NE.AND.EX P0, PT, RZ, UR5, PT, P0 ;  /* 0x00000005ff007c0c */ /* 0x000fda000bf05300 */
[----:B------:R-:W-:Y:S05]  /*1120*/  @!P0 BRA `(.L_x_16) ;  /* 0x00000000000c8947 */ /* 0x000fea0003800000 */
[----:B------:R-:W2:Y:S02]  /*1130*/  LDC.64 R90, c[0x0][0x590] ;  /* 0x00016400ff5a7b82 */ /* 0x000ea40000000a00 */
[----:B--2---:R2:W5:Y:S01]  /*1140*/  LDG.E R90, desc[UR36][R90.64] ;  /* 0x000000245a5a7981 */ /* 0x004562000c1e1900 */
[----:B------:R-:W-:Y:S05]  /*1150*/  BRA `(.L_x_15) ;  /* 0x0000000000087947 */ /* 0x000fea0003800000 */
.L_x_16:
[----:B------:R-:W-:Y:S02]  /*1160*/  ULDC UR4, c[0x0][0x584] ;  /* 0x0001610000047ab9 */ /* 0x000fe40000000800 */
[----:B------:R-:W-:-:S07]  /*1170*/  IMAD.U32 R90, RZ, RZ, UR4 ;  /* 0x00000004ff5a7e24 */ /* 0x000fce000f8e00ff */
.L_x_15:
[----:B------:R-:W-:-:S13]  /*1180*/  LOP3.LUT P0, RZ, R0, 0xff, RZ, 0xc0, !PT ;  /* 0x000000ff00ff7812 */ /* 0x000fda000780c0ff */
[----:B------:R-:W-:Y:S05]  /*1190*/  @!P0 EXIT ;  /* 0x000000000000894d */ /* 0x000fea0003800000 */
[----:B------:R-:W-:Y:S01]  /*11a0*/  ULDC UR4, c[0x0][0x28c] ;  /* 0x0000a30000047ab9 */ /* 0x000fe20000000800 */
[----:B------:R-:W-:Y:S01]  /*11b0*/  LOP3.LUT R106, R19, 0x1, RZ, 0xfc, !PT ;  /* 0x00000001136a7812 */ /* 0x000fe200078efcff */
[----:B------:R-:W-:Y:S01]  /*11c0*/  UIADD3 UR4, UR4, 0x1f, URZ ;  /* 0x0000001f04047890 */ /* 0x000fe2000fffe03f */
[----:B------:R-:W-:Y:S01]  /*11d0*/  UMOV UR38, URZ ;  /* 0x0000003f00267c82 */ /* 0x000fe20008000000 */
[----:B------:R-:W-:Y:S02]  /*11e0*/  UMOV UR39, URZ ;  /* 0x0000003f00277c82 */ /* 0x000fe40008000000 */
[----:B------:R-:W-:-:S04]  /*11f0*/  USHF.R.S32.HI UR5, URZ, 0x1f, UR4 ;  /* 0x0000001f3f057899 */ /* 0x000fc80008011404 */
[----:B------:R-:W-:-:S04]  /*1200*/  ULEA.HI UR5, UR5, UR4, URZ, 0x5 ;  /* 0x0000000405057291 */ /* 0x000fc8000f8f283f */
[----:B------:R-:W-:-:S12]  /*1210*/  USHF.R.S32.HI UR40, URZ, 0x5, UR5 ;  /* 0x000000053f287899 */ /* 0x000fd80008011405 */
.L_x_162:
[----:B------:R-:W-:Y:S01]  /*1220*/  LOP3.LUT R0, R18, 0x80, RZ, 0xc0, !PT ;  /* 0x0000008012007812 */ /* 0x000fe200078ec0ff */
[----:B---3--:R-:W3:Y:S01]  /*1230*/  S2UR UR7, SR_CgaCtaId ;  /* 0x00000000000779c3 */ /* 0x008ee20000008800 */
[----:B------:R-:W-:Y:S02]  /*1240*/  UMOV UR6, 0x400 ;  /* 0x0000040000067882 */ /* 0x000fe40000000000 */
[----:B------:R-:W-:-:S06]  /*1250*/  SHF.R.U32.HI R0, RZ, 0x7, R0 ;  /* 0x00000007ff007819 */ /* 0x000fcc0000011600 */
[----:B----4-:R-:W4:Y:S01]  /*1260*/  SHFL.IDX PT, R0, R0, RZ, 0x1f ;  /* 0x00001fff00007589 */ /* 0x010f2200000e0000 */
[----:B---3--:R-:W-:Y:S01]  /*1270*/  ULEA UR6, UR7, UR6, 0x18 ;  /* 0x0000000607067291 */ /* 0x008fe2000f8ec03f */
[----:B----4-:R-:W-:-:S13]  /*1280*/  R2UR UR4, R0 ;  /* 0x00000000000472ca */ /* 0x010fda00000e0000 */
[----:B------:R-:W-:-:S04]  /*1290*/  ULEA.HI UR5, UR4, UR4, URZ, 0x1 ;  /* 0x0000000404057291 */ /* 0x000fc8000f8f083f */
[----:B------:R-:W-:-:S04]  /*12a0*/  ULOP3.LUT UR5, UR5, 0x7fffe, URZ, 0xc0, !UPT ;  /* 0x0007fffe05057892 */ /* 0x000fc8000f8ec03f */
[----:B------:R-:W-:-:S03]  /*12b0*/  UIADD3 UR5, UR4, -UR5, URZ ;  /* 0x8000000504057290 */ /* 0x000fc6000fffe03f */
[----:B------:R-:W-:Y:S01]  /*12c0*/  ULDC UR4, c[0x0][0x28c] ;  /* 0x0000a30000047ab9 */ /* 0x000fe20000000800 */
[----:B------:R-:W-:Y:S01]  /*12d0*/  ULEA UR5, UR5, UR6, 0xd ;  /* 0x0000000605057291 */ /* 0x000fe2000f8e683f */
[----:B------:R-:W-:-:S03]  /*12e0*/  ISETP.LT.AND P0, PT, RZ, UR4, PT ;  /* 0x00000004ff007c0c */ /* 0x000fc6000bf01270 */
[----:B------:R-:W-:-:S04]  /*12f0*/  UIADD3 UR5, UR5, 0x100, URZ ;  /* 0x0000010005057890 */ /* 0x000fc8000fffe03f */
[----:B------:R-:W-:-:S04]  /*1300*/  USHF.R.U32.HI UR5, URZ, 0x4, UR5 ;  /* 0x000000043f057899 */ /* 0x000fc80008011605 */
[----:B------:R-:W-:Y:S02]  /*1310*/  ULOP3.LUT UR41, UR5, 0x3fff, URZ, 0xc0, !UPT ;  /* 0x00003fff05297892 */ /* 0x000fe4000f8ec03f */
[----:B01----:R-:W-:Y:S10]  /*1320*/  @P0 BRA `(.L_x_17) ;  /* 0x0000000000400947 */ /* 0x003ff40003800000 */
[----:B------:R-:W-:Y:S01]  /*1330*/  MOV R0, 0x0 ;  /* 0x0000000000007802 */ /* 0x000fe20000000f00 */
[----:B------:R-:W-:Y:S01]  /*1340*/  ULDC.64 UR4, c[0x4][0x68] ;  /* 0x01001a0000047ab9 */ /* 0x000fe20000000a00 */
[----:B------:R-:W-:Y:S01]  /*1350*/  ULDC.64 UR6, c[0x4][0x8] ;  /* 0x0100020000067ab9 */ /* 0x000fe20000000a00 */
[----:B01----:R-:W-:Y:S01]  /*1360*/  IMAD.U32 R4, RZ, RZ, UR4 ;  /* 0x00000004ff047e24 */ /* 0x003fe2000f8e00ff */
[----:B------:R0:W1:Y:S01]  /*1370*/  LDC.64 R14, c[0x4][R0] ;  /* 0x01000000000e7b82 */ /* 0x0000620000000a00 */
[----:B------:R-:W-:Y:S01]  /*1380*/  IMAD.U32 R5, RZ, RZ, UR5 ;  /* 0x00000005ff057e24 */ /* 0x000fe2000f8e00ff */
[----:B------:R-:W-:Y:S01]  /*1390*/  ULDC.64 UR4, c[0x4][0x70] ;  /* 0x01001c0000047ab9 */ /* 0x000fe20000000a00 */
[----:B------:R-:W-:Y:S01]  /*13a0*/  MOV R10, UR6 ;  /* 0x00000006000a7c02 */ /* 0x000fe20008000f00 */
[----:B------:R-:W-:Y:S02]  /*13b0*/  IMAD.U32 R6, RZ, RZ, UR4 ;  /* 0x00000004ff067e24 */ /* 0x000fe4000f8e00ff */
[----:B------:R-:W-:-:S02]  /*13c0*/  IMAD.U32 R7, RZ, RZ, UR5 ;  /* 0x00000005ff077e24 */ /* 0x000fc4000f8e00ff */
[----:B------:R-:W-:Y:S02]  /*13d0*/  IMAD.U32 R11, RZ, RZ, UR7 ;  /* 0x00000007ff0b7e24 */ /* 0x000fe4000f8e00ff */
[----:B------:R-:W-:Y:S02]  /*13e0*/  IMAD.MOV.U32 R8, RZ, RZ, 0x1e1 ;  /* 0x000001e1ff087424 */ /* 0x000fe400078e00ff */
[----:B------:R-:W-:Y:S02]  /*13f0*/  IMAD.MOV.U32 R12, RZ, RZ, 0x1 ;  /* 0x00000001ff0c7424 */ /* 0x000fe400078e00ff */
[----:B0-----:R-:W-:-:S07]  /*1400*/  IMAD.MOV.U32 R13, RZ, RZ, RZ ;  /* 0x000000ffff0d7224 */ /* 0x001fce00078e00ff */
[----:B------:R-:W-:-:S07]  /*1410*/  LEPC R20, `(.L_x_17) ;  /* 0x000000001014794e */ /* 0x000fce0000000000 */
[----:B-12--5:R-:W-:Y:S05]  /*1420*/  CALL.ABS.NOINC R14 ;  /* 0x000000000e007343 */ /* 0x026fea0003c00000 */
.L_x_17:
[----:B------:R-:W-:-:S13]  /*1430*/  ISETP.NE.AND P0, PT, R106, 0x3, PT ;  /* 0x000000036a00780c */ /* 0x000fda0003f05270 */
[----:B------:R-:W-:Y:S05]  /*1440*/  @!P0 BRA `(.L_x_18) ;  /* 0x0000000000048947 */ /* 0x000fea0003800000 */
[----:B------:R-:W-:Y:S01]  /*1450*/  BPT.TRAP 0x1 ;  /* 0x000000040000795c */ /* 0x000fe20000300000 */
.L_x_18:
[----:B------:R-:W3:Y:S01]  /*1460*/  S2UR UR5, SR_CgaCtaId ;  /* 0x00000000000579c3 */ /* 0x000ee20000008800 */
[----:B------:R-:W-:Y:S01]  /*1470*/  UMOV UR4, 0x400 ;  /* 0x0000040000047882 */ /* 0x000fe20000000000 */
[----:B------:R-:W-:Y:S02]  /*1480*/  IMAD.U32 R0, RZ, RZ, UR38 ;  /* 0x00000026ff007e24 */ /* 0x000fe4000f8e00ff */
[----:B------:R-:W-:-:S03]  /*1490*/  IMAD.U32 R3, RZ, RZ, UR39 ;  /* 0x00000027ff037e24 */ /* 0x000fc6000f8e00ff */
[----:B------:R-:W-:Y:S01]  /*14a0*/  SHF.L.U32 R0, R0, 0x1f, RZ ;  /* 0x0000001f00007819 */ /* 0x000fe200000006ff */
[----:B---3--:R-:W-:-:S06]  /*14b0*/  ULEA UR4, UR5, UR4, 0x18 ;  /* 0x0000000405047291 */ /* 0x008fcc000f8ec03f */
[----:B------:R-:W-:-:S04]  /*14c0*/  IMAD.U32 R6, RZ, RZ, UR4 ;  /* 0x00000004ff067e24 */ /* 0x000fc8000f8e00ff */
[----:B------:R-:W-:-:S04]  /*14d0*/  IMAD R3, R3, 0x8, R6 ;  /* 0x0000000803037824 */ /* 0x000fc800078e0206 */
[----:B------:R3:W4:Y:S01]  /*14e0*/  SYNCS.PHASECHK.TRANS64.TRYWAIT P1, [R3+URZ], R0 ;  /* 0x00000000030075a7 */ /* 0x000722000802017f */
[----:B------:R-:W-:Y:S05]  /*14f0*/  @!P0 BRA `(.L_x_19) ;  /* 0x0000000000048947 */ /* 0x000fea0003800000 */
[----:B------:R-:W-:Y:S01]  /*1500*/  BPT.TRAP 0x1 ;  /* 0x000000040000795c */ /* 0x000fe20000300000 */
.L_x_19:
[----:B----4-:R-:W-:Y:S05]  /*1510*/  @P1 BRA `(.L_x_20) ;  /* 0x0000000000081947 */ /* 0x010fea0003800000 */
[----:B------:R-:W4:Y:S02]  /*1520*/  SYNCS.PHASECHK.TRANS64.TRYWAIT P1, [R3+URZ], R0 ;  /* 0x00000000030075a7 */ /* 0x000f24000802017f */
[----:B----4-:R-:W-:Y:S05]  /*1530*/  @!P1 BRA `(.L_x_21) ;  /* 0x0000006800089947 */ /* 0x010fea0003800000 */
.L_x_20:
[----:B------:R-:W-:-:S04]  /*1540*/  UISETP.LT.AND UP0, UPT, UR40, 0x1, UPT ;  /* 0x000000012800788c */ /* 0x000fc8000bf01270 */
[----:B------:R-:W-:-:S06]  /*1550*/  USEL UR4, UR40, 0x1, UP0 ;  /* 0x0000000128047887 */ /* 0x000fcc0008000000 */
[----:B---34-:R-:W-:Y:S01]  /*1560*/  IMAD.U32 R0, RZ, RZ, UR4 ;  /* 0x00000004ff007e24 */ /* 0x018fe2000f8e00ff */
[----:B------:R-:W-:Y:S05]  /*1570*/  WARPSYNC.ALL ;  /* 0x0000000000007948 */ /* 0x000fea0003800000 */
[----:B------:R-:W-:-:S04]  /*1580*/  IADD3 R0, -R0, UR40, RZ ;  /* 0x0000002800007c10 */ /* 0x000fc8000fffe1ff */
[----:B------:R-:W-:Y:S02]  /*1590*/  ISETP.GE.AND P1, PT, R0, 0x1, PT ;  /* 0x000000010000780c */ /* 0x000fe40003f26270 */
[----:B------:R-:W-:Y:S01]  /*15a0*/  R2UR UR4, R6 ;  /* 0x00000000060472ca */ /* 0x000fe200000e0000 */
[----:B------:R-:W-:Y:S01]  /*15b0*/  WARPGROUP.ARRIVE ;  /* 0x00000000000079c5 */ /* 0x000fe20000000000 */
[----:B------:R-:W-:Y:S01]  /*15c0*/  UMOV UR9, 0x40000040 ;  /* 0x4000004000097882 */ /* 0x000fe20000000000 */
[----:B------:R-:W-:-:S10]  /*15d0*/  UMOV UR11, 0x40000040 ;  /* 0x40000040000b7882 */ /* 0x000fd40000000000 */
[----:B------:R-:W-:-:S04]  /*15e0*/  UIADD3 UR4, UR4, 0x28100, URZ ;  /* 0x0002810004047890 */ /* 0x000fc8000fffe03f */
[----:B------:R-:W-:-:S04]  /*15f0*/  USHF.R.U32.HI UR4, URZ, 0x4, UR4 ;  /* 0x000000043f047899 */ /* 0x000fc80008011604 */
[----:B------:R-:W-:Y:S02]  /*1600*/  ULOP3.LUT UR5, UR4, 0x3fff, URZ, 0xc0, !UPT ;  /* 0x00003fff04057892 */ /* 0x000fe4000f8ec03f */
[----:B------:R-:W-:Y:S02]  /*1610*/  ULOP3.LUT UR4, UR41, 0x10000, URZ, 0xfc, !UPT ;  /* 0x0001000029047892 */ /* 0x000fe4000f8efc3f */
[----:B------:R-:W-:Y:S02]  /*1620*/  ULOP3.LUT UR5, UR5, 0x10000, URZ, 0xfc, !UPT ;  /* 0x0001000005057892 */ /* 0x000fe4000f8efc3f */
[----:B------:R-:W-:Y:S02]  /*1630*/  ULEA UR7, UR39, UR4, 0xb ;  /* 0x0000000427077291 */ /* 0x000fe4000f8e583f */
[----:B------:R-:W-:Y:S02]  /*1640*/  ULEA UR6, UR39, UR5, 0x9 ;  /* 0x0000000527067291 */ /* 0x000fe4000f8e483f */
[----:B------:R-:W-:-:S03]  /*1650*/  UIADD3 UR12, UR7, 0x400, URZ ;  /* 0x00000400070c7890 */ /* 0x000fc6000fffe03f */
[----:B------:R-:W-:Y:S02]  /*1660*/  UMOV UR8, UR7 ;  /* 0x0000000700087c82 */ /* 0x000fe40008000000 */
[----:B------:R-:W-:Y:S02]  /*1670*/  UMOV UR10, UR6 ;  /* 0x00000006000a7c82 */ /* 0x000fe40008000000 */
[----:B------:R-:W-:Y:S01]  /*1680*/  HGMMA.64x64x8.F32.TF32 R56, gdesc[UR8], RZ, !UPT, gsb0 ;  /* 0x04e00000083879f0 */ /* 0x000fe2000c0028ff */
[----:B------:R-:W-:Y:S01]  /*1690*/  UMOV UR8, UR12 ;  /* 0x0000000c00087c82 */ /* 0x000fe20008000000 */
[----:B------:R-:W-:Y:S01]  /*16a0*/  UMOV UR9, 0x40000040 ;  /* 0x4000004000097882 */ /* 0x000fe20000000000 */
[----:B------:R-:W-:Y:S01]  /*16b0*/  UIADD3 UR12, UR7, 0x402, URZ ;  /* 0x00000402070c7890 */ /* 0x000fe2000fffe03f */
[----:B------:R-:W-:Y:S02]  /*16c0*/  WARPGROUP.DEPBAR.LE gsb0, 0x0 ;  /* 0x00008000000079c5 */ /* 0x000fe40000010000 */
[----:B------:R-:W-:-:S06]  /*16d0*/  WARPGROUP.ARRIVE ;  /* 0x00000000000079c5 */ /* 0x000fcc0000000000 */
[----:B------:R-:W-:Y:S01]  /*16e0*/  HGMMA.64x64x8.F32.TF32 R24, gdesc[UR8], RZ, !UPT, gsb0 ;  /* 0x04e00000081879f0 */ /* 0x000fe2000c0028ff */
[----:B------:R-:W-:Y:S02]  /*16f0*/  UIADD3 UR8, UR7, 0x2, URZ ;  /* 0x0000000207087890 */ /* 0x000fe4000fffe03f */
[----:B------:R-:W-:Y:S01]  /*1700*/  UIADD3 UR10, UR6, 0x2, URZ ;  /* 0x00000002060a7890 */ /* 0x000fe2000fffe03f */
[----:B------:R-:W-:Y:S01]  /*1710*/  UMOV UR9, 0x40000040 ;  /* 0x4000004000097882 */ /* 0x000fe20000000000 */
[----:B------:R-:W-:Y:S01]  /*1720*/  UMOV UR11, 0x40000040 ;  /* 0x40000040000b7882 */ /* 0x000fe20000000000 */
[----:B------:R-:W-:Y:S02]  /*1730*/  WARPGROUP.DEPBAR.LE gsb0, 0x0 ;  /* 0x00008000000079c5 */ /* 0x000fe40000010000 */
[----:B------:R-:W-:-:S06]  /*1740*/  WARPGROUP.ARRIVE ;  /* 0x00000000000079c5 */ /* 0x000fcc0000000000 */
[----:B------:R-:W-:Y:S01]  /*1750*/  HGMMA.64x64x8.F32.TF32 R56, gdesc[UR8], R56, gsb0 ;  /* 0x04e00000083879f0 */ /* 0x000fe20008002838 */
[----:B------:R-:W-:Y:S01]  /*1760*/  UMOV UR8, UR12 ;  /* 0x0000000c00087c82 */ /* 0x000fe20008000000 */
[----:B------:R-:W-:Y:S01]  /*1770*/  UMOV UR9, 0x40000040 ;  /* 0x4000004000097882 */ /* 0x000fe20000000000 */
[----:B------:R-:W-:Y:S01]  /*1780*/  UIADD3 UR12, UR7, 0x404, URZ ;  /* 0x00000404070c7890 */ /* 0x000fe2000fffe03f */
[----:B------:R-:W-:Y:S02]  /*1790*/  WARPGROUP.DEPBAR.LE gsb0, 0x0 ;  /* 0x00008000000079c5 */ /* 0x000fe40000010000 */
[----:B------:R-:W-:-:S06]  /*17a0*/  WARPGROUP.ARRIVE ;  /* 0x00000000000079c5 */ /* 0x000fcc0000000000 */
[----:B------:R-:W-:Y:S01]  /*17b0*/  HGMMA.64x64x8.F32.TF32 R24, gdesc[UR8], R24, gsb0 ;  /* 0x04e00000081879f0 */ /* 0x000fe20008002818 */
        /* <DEDUP_REMOVED lines=9> */
[----:B------:R-:W-:Y:S02]  /*1850*/  WARPGROUP.DEPBAR.LE gsb0, 0x0 ;  /* 0x00008000000079c5 */ /* 0x000fe40000010000 */
[----:B------:R-:W-:-:S06]  /*1860*/  WARPGROUP.ARRIVE ;  /* 0x00000000000079c5 */ /* 0x000fcc0000000000 */
[----:B------:R-:W-:Y:S01]  /*1870*/  HGMMA.64x64x8.F32.TF32 R24, gdesc[UR8], R24, gsb0 ;  /* 0x04e00000081879f0 */ /* 0x000fe20008002818 */
[----:B------:R-:W-:Y:S02]  /*1880*/  UIADD3 UR8, UR7, 0x6, URZ ;  /* 0x0000000607087890 */ /* 0x000fe4000fffe03f */
[----:B------:R-:W-:Y:S01]  /*1890*/  UIADD3 UR10, UR6, 0x6, URZ ;  /* 0x00000006060a7890 */ /* 0x000fe2000fffe03f */
[----:B------:R-:W-:Y:S01]  /*18a0*/  UMOV UR9, 0x40000040 ;  /* 0x4000004000097882 */ /* 0x000fe20000000000 */
[----:B------:R-:W-:Y:S01]  /*18b0*/  UMOV UR11, 0x40000040 ;  /* 0x40000040000b7882 */ /* 0x000fe20000000000 */
[----:B------:R-:W-:Y:S01]  /*18c0*/  UIADD3 UR7, UR7, 0x406, URZ ;  /* 0x0000040607077890 */ /* 0x000fe2000fffe03f */
[----:B------:R-:W-:Y:S02]  /*18d0*/  WARPGROUP.DEPBAR.LE gsb0, 0x0 ;  /* 0x00008000000079c5 */ /* 0x000fe40000010000 */
[----:B------:R-:W-:-:S06]  /*18e0*/  WARPGROUP.ARRIVE ;  /* 0x00000000000079c5 */ /* 0x000fcc0000000000 */
[----:B------:R-:W-:Y:S01]  /*18f0*/  HGMMA.64x64x8.F32.TF32 R56, gdesc[UR8], R56, gsb0 ;  /* 0x04e00000083879f0 */ /* 0x000fe20008002838 */
[----:B------:R-:W-:Y:S01]  /*1900*/  UMOV UR8, UR7 ;  /* 0x0000000700087c82 */ /* 0x000fe20008000000 */
[----:B------:R-:W-:Y:S01]  /*1910*/  UMOV UR9, 0x40000040 ;  /* 0x4000004000097882 */ /* 0x000fe20000000000 */
[----:B------:R-:W-:Y:S02]  /*1920*/  WARPGROUP.DEPBAR.LE gsb0, 0x0 ;  /* 0x00008000000079c5 */ /* 0x000fe40000010000 */
[----:B------:R-:W-:-:S06]  /*1930*/  WARPGROUP.ARRIVE ;  /* 0x00000000000079c5 */ /* 0x000fcc0000000000 */
[----:B------:R-:W-:Y:S03]  /*1940*/  HGMMA.64x64x8.F32.TF32 R24, gdesc[UR8], R24, gsb0 ;  /* 0x04e00000081879f0 */ /* 0x000fe60008002818 */
[----:B------:R-:W-:Y:S02]  /*1950*/  WARPGROUP.DEPBAR.LE gsb0, 0x0 ;  /* 0x00008000000079c5 */ /* 0x000fe40000010000 */
[----:B------:R-:W-:Y:S05]  /*1960*/  @!P1 BRA `(.L_x_22) ;  /* 0x0000000400849947 */ /* 0x000fea0003800000 */
[----:B------:R-:W-:Y:S02]  /*1970*/  UIADD3 UR6, UR39, 0x1, URZ ;  /* 0x0000000127067890 */ /* 0x000fe4000fffe03f */
[----:B------:R-:W-:Y:S02]  /*1980*/  IMAD.U32 R3, RZ, RZ, UR39 ;  /* 0x00000027ff037e24 */ /* 0x000fe4000f8e00ff */
[----:B------:R-:W-:-:S04]  /*1990*/  UISETP.NE.AND UP0, UPT, UR6, 0x5, UPT ;  /* 0x000000050600788c */ /* 0x000fc8000bf05270 */
[----:B------:R-:W-:Y:S02]  /*19a0*/  USEL UR7, URZ, 0x1, UP0 ;  /* 0x000000013f077887 */ /* 0x000fe40008000000 */
[----:B------:R-:W-:Y:S02]  /*19b0*/  USEL UR6, UR6, URZ, UP0 ;  /* 0x0000003f06067287 */ /* 0x000fe40008000000 */
[----:B------:R-:W-:-:S06]  /*19c0*/  ULOP3.LUT UR7, UR38, UR7, URZ, 0x3c, !UPT ;  /* 0x0000000726077292 */ /* 0x000fcc000f8e3c3f */
[----:B------:R-:W-:-:S07]  /*19d0*/  MOV R7, UR7 ;  /* 0x0000000700077c02 */ /* 0x000fce0008000f00 */
.L_x_29:
[----:B------:R-:W-:Y:S05]  /*19e0*/  @!P0 BRA `(.L_x_23) ;  /* 0x0000000000048947 */ /* 0x000fea0003800000 */
[----:B------:R-:W-:Y:S01]  /*19f0*/  BPT.TRAP 0x1 ;  /* 0x000000040000795c */ /* 0x000fe20000300000 */
.L_x_23:
[----:B------:R-:W3:Y:S01]  /*1a00*/  S2UR UR8, SR_CgaCtaId ;  /* 0x00000000000879c3 */ /* 0x000ee20000008800 */
[----:B------:R-:W-:Y:S01]  /*1a10*/  UMOV UR7, 0x400 ;  /* 0x0000040000077882 */ /* 0x000fe20000000000 */
[----:B01----:R-:W-:Y:S01]  /*1a20*/  IMAD.U32 R5, RZ, RZ, UR6 ;  /* 0x00000006ff057e24 */ /* 0x003fe2000f8e00ff */
[----:B------:R-:W-:Y:S01]  /*1a30*/  SHF.L.U32 R4, R7, 0x1f, RZ ;  /* 0x0000001f07047819 */ /* 0x000fe200000006ff */
[----:B---3--:R-:W-:-:S06]  /*1a40*/  ULEA UR7, UR8, UR7, 0x18 ;  /* 0x0000000708077291 */ /* 0x008fcc000f8ec03f */
[----:B------:R-:W-:-:S04]  /*1a50*/  IMAD.U32 R6, RZ, RZ, UR7 ;  /* 0x00000007ff067e24 */ /* 0x000fc8000f8e00ff */
[----:B------:R-:W-:-:S04]  /*1a60*/  IMAD R5, R5, 0x8, R6 ;  /* 0x0000000805057824 */ /* 0x000fc800078e0206 */
[----:B------:R0:W1:Y:S01]  /*1a70*/  SYNCS.PHASECHK.TRANS64.TRYWAIT P1, [R5+URZ], R4 ;  /* 0x00000004050075a7 */ /* 0x000062000802017f */
[----:B------:R-:W-:Y:S05]  /*1a80*/  @!P0 BRA `(.L_x_24) ;  /* 0x0000000000048947 */ /* 0x000fea0003800000 */
[----:B------:R-:W-:Y:S01]  /*1a90*/  BPT.TRAP 0x1 ;  /* 0x000000040000795c */ /* 0x000fe20000300000 */
.L_x_24:
[----:B-1----:R-:W-:Y:S05]  /*1aa0*/  @P1 BRA `(.L_x_25) ;  /* 0x0000000000081947 */ /* 0x002fea0003800000 */
[----:B------:R-:W1:Y:S02]  /*1ab0*/  SYNCS.PHASECHK.TRANS64.TRYWAIT P1, [R5+URZ], R4 ;  /* 0x00000004050075a7 */ /* 0x000e64000802017f */
[----:B-1----:R-:W-:Y:S05]  /*1ac0*/  @!P1 BRA `(.L_x_26) ;  /* 0x0000006000b89947 */ /* 0x002fea0003800000 */
.L_x_25:
[----:B------:R-:W-:Y:S01]  /*1ad0*/  ULEA UR7, UR6, UR5, 0x9 ;  /* 0x0000000506077291 */ /* 0x000fe2000f8e483f */
[----:B------:R-:W-:Y:S01]  /*1ae0*/  WARPGROUP.ARRIVE ;  /* 0x00000000000079c5 */ /* 0x000fe20000000000 */
[----:B------:R-:W-:Y:S01]  /*1af0*/  ULEA UR12, UR6, UR4, 0xb ;  /* 0x00000004060c7291 */ /* 0x000fe2000f8e583f */
[----:B------:R-:W-:Y:S01]  /*1b00*/  UMOV UR11, 0x40000040 ;  /* 0x40000040000b7882 */ /* 0x000fe20000000000 */
[----:B------:R-:W-:Y:S02]  /*1b10*/  UMOV UR9, 0x40000040 ;  /* 0x4000004000097882 */ /* 0x000fe40000000000 */
[----:B------:R-:W-:Y:S01]  /*1b20*/  UIADD3 UR13, UR12, 0x400, URZ ;  /* 0x000004000c0d7890 */ /* 0x000fe2000fffe03f */
[----:B------:R-:W-:Y:S02]  /*1b30*/  UMOV UR10, UR7 ;  /* 0x00000007000a7c82 */ /* 0x000fe40008000000 */
[----:B------:R-:W-:Y:S02]  /*1b40*/  UMOV UR8, UR12 ;  /* 0x0000000c00087c82 */ /* 0x000fe40008000000 */
[----:B------:R-:W-:Y:S01]  /*1b50*/  HGMMA.64x64x8.F32.TF32 R56, gdesc[UR8], R56, gsb0 ;  /* 0x04e00000083879f0 */ /* 0x000fe20008002838 */
[----:B------:R-:W-:Y:S01]  /*1b60*/  UMOV UR9, 0x40000040 ;  /* 0x4000004000097882 */ /* 0x000fe20000000000 */
[----:B------:R-:W-:Y:S01]  /*1b70*/  UMOV UR8, UR13 ;  /* 0x0000000d00087c82 */ /* 0x000fe20008000000 */
[----:B------:R-:W-:Y:S01]  /*1b80*/  UIADD3 UR13, UR12, 0x402, URZ ;  /* 0x000004020c0d7890 */ /* 0x000fe2000fffe03f */
[----:B------:R-:W-:-:S02]  /*1b90*/  WARPGROUP.DEPBAR.LE gsb0, 0x0 ;  /* 0x00008000000079c5 */ /* 0x000fc40000010000 */
        /* <DEDUP_REMOVED lines=42> */
[----:B------:R-:W-:Y:S01]  /*1e40*/  BPT.TRAP 0x1 ;  /* 0x000000040000795c */ /* 0x000fe20000300000 */
.L_x_27:
[----:B------:R-:W-:-:S13]  /*1e50*/  ISETP.NE.AND P1, PT, R23, RZ, PT ;  /* 0x000000ff1700720c */ /* 0x000fda0003f25270 */
[----:B01----:R-:W-:-:S04]  /*1e60*/  @P1 IMAD R4, R3, 0x8, R6 ;  /* 0x0000000803041824 */ /* 0x003fc800078e0206 */
[----:B------:R-:W-:-:S05]  /*1e70*/  @P1 VIADD R5, R4, 0x28 ;  /* 0x0000002804051836 */ /* 0x000fca0000000000 */
[----:B------:R-:W-:-:S04]  /*1e80*/  @P1 PRMT R5, R22, 0x654, R5 ;  /* 0x0000065416051816 */ /* 0x000fc80000000005 */
[----:B------:R0:W-:Y:S01]  /*1e90*/  @P1 SYNCS.ARRIVE.TRANS64.RED.A1T0 RZ, [R5+URZ], RZ ;  /* 0x000000ff05ff19a7 */ /* 0x0001e2000810043f */
[----:B------:R-:W-:-:S13]  /*1ea0*/  ISETP.GT.U32.AND P1, PT, R19, 0x1, PT ;  /* 0x000000011300780c */ /* 0x000fda0003f24070 */
[----:B0-----:R-:W-:Y:S05]  /*1eb0*/  @P1 BRA `(.L_x_28) ;  /* 0x0000000000041947 */ /* 0x001fea0003800000 */
[----:B------:R-:W-:Y:S01]  /*1ec0*/  BPT.TRAP 0x1 ;  /* 0x000000040000795c */ /* 0x000fe20000300000 */
.L_x_28:
[----:B------:R-:W-:Y:S01]  /*1ed0*/  UIADD3 UR6, UR6, 0x1, URZ ;  /* 0x0000000106067890 */ /* 0x000fe2000fffe03f */
[C---:B------:R-:W-:Y:S01]  /*1ee0*/  ISETP.GT.AND P2, PT, R0.reuse, 0x1, PT ;  /* 0x000000010000780c */ /* 0x040fe20003f44270 */
[----:B------:R-:W-:Y:S02]  /*1ef0*/  VIADD R3, R3, 0x1 ;  /* 0x0000000103037836 */ /* 0x000fe40000000000 */
[----:B------:R-:W-:Y:S01]  /*1f00*/  UISETP.NE.AND UP0, UPT, UR6, 0x5, UPT ;  /* 0x000000050600788c */ /* 0x000fe2000bf05270 */
[----:B------:R-:W-:Y:S02]  /*1f10*/  VIADD R0, R0, 0xffffffff ;  /* 0xffffffff00007836 */ /* 0x000fe40000000000 */
[C---:B------:R-:W-:Y:S01]  /*1f20*/  ISETP.NE.AND P1, PT, R3.reuse, 0x5, PT ;  /* 0x000000050300780c */ /* 0x040fe20003f25270 */
[----:B------:R-:W-:Y:S02]  /*1f30*/  USEL UR7, URZ, 0x1, UP0 ;  /* 0x000000013f077887 */ /* 0x000fe40008000000 */
[----:B------:R-:W-:Y:S01]  /*1f40*/  USEL UR6, UR6, URZ, UP0 ;  /* 0x0000003f06067287 */ /* 0x000fe20008000000 */
[----:B------:R-:W-:-:S03]  /*1f50*/  SEL R3, R3, RZ, P1 ;  /* 0x000000ff03037207 */ /* 0x000fc60000800000 */
[----:B------:R-:W-:Y:S01]  /*1f60*/  LOP3.LUT R7, R7, UR7, RZ, 0x3c, !PT ;  /* 0x0000000707077c12 */ /* 0x000fe2000f8e3cff */
[----:B------:R-:W-:Y:S07]  /*1f70*/  @P2 BRA `(.L_x_29) ;  /* 0xfffffff800982947 */ /* 0x000fee000383ffff */
.L_x_22:
[----:B------:R-:W3:Y:S02]  /*1f80*/  LDC R0, c[0x0][0x28c] ;  /* 0x0000a300ff007b82 */ /* 0x000ee40000000800 */
[----:B---3--:R-:W-:-:S13]  /*1f90*/  ISETP.GE.AND P1, PT, R0, 0x1, PT ;  /* 0x000000010000780c */ /* 0x008fda0003f26270 */
[----:B------:R-:W-:Y:S05]  /*1fa0*/  @!P1 BRA `(.L_x_30) ;  /* 0x0000000000509947 */ /* 0x000fea0003800000 */
[----:B------:R-:W-:Y:S05]  /*1fb0*/  @!P0 BRA `(.L_x_31) ;  /* 0x0000000000048947 */ /* 0x000fea0003800000 */
[----:B------:R-:W-:Y:S01]  /*1fc0*/  BPT.TRAP 0x1 ;  /* 0x000000040000795c */ /* 0x000fe20000300000 */
.L_x_31:
[----:B------:R-:W-:Y:S01]  /*1fd0*/  ISETP.NE.AND P0, PT, R23, RZ, PT ;  /* 0x000000ff1700720c */ /* 0x000fe20003f05270 */
[----:B------:R-:W-:Y:S01]  /*1fe0*/  BSSY B0, `(.L_x_32) ;  /* 0x000000e000007945 */ /* 0x000fe20003800000 */
[----:B------:R-:W-:-:S11]  /*1ff0*/  ISETP.GT.U32.AND P1, PT, R19, 0x1, PT ;  /* 0x000000011300780c */ /* 0x000fd60003f24070 */
[----:B------:R-:W-:Y:S05]  /*2000*/  @!P0 BRA `(.L_x_33) ;  /* 0x00000000002c8947 */ /* 0x000fea0003800000 */
[----:B------:R-:W-:-:S04]  /*2010*/  UISETP.LT.AND UP0, UPT, UR40, 0x1, UPT ;  /* 0x000000012800788c */ /* 0x000fc8000bf01270 */
[----:B------:R-:W-:-:S04]  /*2020*/  USEL UR6, UR40, 0x1, UP0 ;  /* 0x0000000128067887 */ /* 0x000fc80008000000 */
[----:B------:R-:W-:-:S04]  /*2030*/  UIADD3 UR6, UR39, UR40, -UR6 ;  /* 0x0000002827067290 */ /* 0x000fc8000fffe806 */
[----:B------:R-:W-:-:S04]  /*2040*/  UIMAD.WIDE.U32 UR4, UR6, -0x33333333, URZ ;  /* 0xcccccccd060478a5 */ /* 0x000fc8000f8e003f */
[----:B------:R-:W-:-:S04]  /*2050*/  USHF.R.U32.HI UR4, URZ, 0x2, UR5 ;  /* 0x000000023f047899 */ /* 0x000fc80008011605 */
[----:B------:R-:W-:-:S06]  /*2060*/  UIMAD UR6, UR4, -0x5, UR6 ;  /* 0xfffffffb040678a4 */ /* 0x000fcc000f8e0206 */
[----:B------:R-:W-:-:S04]  /*2070*/  IMAD.U32 R3, RZ, RZ, UR6 ;  /* 0x00000006ff037e24 */ /* 0x000fc8000f8e00ff */
[----:B------:R-:W-:-:S04]  /*2080*/  IMAD R0, R3, 0x8, R6 ;  /* 0x0000000803007824 */ /* 0x000fc800078e0206 */
[----:B------:R-:W-:-:S05]  /*2090*/  VIADD R3, R0, 0x28 ;  /* 0x0000002800037836 */ /* 0x000fca0000000000 */
[----:B------:R-:W-:-:S04]  /*20a0*/  PRMT R3, R22, 0x654, R3 ;  /* 0x0000065416037816 */ /* 0x000fc80000000003 */
[----:B------:R3:W-:Y:S03]  /*20b0*/  SYNCS.ARRIVE.TRANS64.RED.A1T0 RZ, [R3+URZ], RZ ;  /* 0x000000ff03ff79a7 */ /* 0x0007e6000810043f */
.L_x_33:
[----:B------:R-:W-:Y:S05]  /*20c0*/  BSYNC B0 ;  /* 0x0000000000007941 */ /* 0x000fea0003800000 */
.L_x_32:
[----:B------:R-:W-:Y:S05]  /*20d0*/  @P1 BRA `(.L_x_30) ;  /* 0x0000000000041947 */ /* 0x000fea0003800000 */
[----:B------:R-:W-:Y:S01]  /*20e0*/  BPT.TRAP 0x1 ;  /* 0x000000040000795c */ /* 0x000fe20000300000 */
.L_x_30:
[----:B------:R-:W4:Y:S01]  /*20f0*/  LDC R6, c[0x0][0x288] ;  /* 0x0000a200ff067b82 */ /* 0x000f220000000800 */
[--C-:B------:R-:W-:Y:S01]  /*2100*/  SHF.R.U32.HI R0, RZ, 0x2, R18.reuse ;  /* 0x00000002ff007819 */ /* 0x100fe20000011612 */
[----:B------:R-:W-:Y:S01]  /*2110*/  IMAD.SHL.U32 R9, R92, 0x40, RZ ;  /* 0x000000405c097824 */ /* 0x000fe200078e00ff */
[----:B01----:R-:W-:Y:S01]  /*2120*/  SHF.R.U32.HI R5, RZ, 0x7, R18 ;  /* 0x00000007ff057819 */ /* 0x003fe20000011612 */
[----:B------:R-:W-:Y:S01]  /*2130*/  UIADD3 UR39, UR40, UR39, URZ ;  /* 0x0000002728277290 */ /* 0x000fe2000fffe03f */
[C---:B------:R-:W-:Y:S01]  /*2140*/  LOP3.LUT R4, R18.reuse, 0x60, RZ, 0xc0, !PT ;  /* 0x0000006012047812 */ /* 0x040fe200078ec0ff */
[----:B------:R-:W-:Y:S01]  /*2150*/  IMAD.SHL.U32 R92, R18, 0x2, RZ ;  /* 0x00000002125c7824 */ /* 0x000fe200078e00ff */
[----:B---3--:R-:W-:Y:S01]  /*2160*/  LOP3.LUT R3, R0, 0x7, RZ, 0xc0, !PT ;  /* 0x0000000700037812 */ /* 0x008fe200078ec0ff */
[----:B------:R-:W-:Y:S01]  /*2170*/  UISETP.GT.U32.AND UP0, UPT, UR39, 0x4, UPT ;  /* 0x000000042700788c */ /* 0x000fe2000bf04070 */
[----:B------:R-:W-:Y:S01]  /*2180*/  LOP3.LUT R0, R5, 0x1, RZ, 0xc0, !PT ;  /* 0x0000000105007812 */ /* 0x000fe200078ec0ff */
[----:B------:R-:W-:Y:S01]  /*2190*/  ULDC UR7, c[0x0][0x284] ;  /* 0x0000a10000077ab9 */ /* 0x000fe20000000800 */
[----:B------:R-:W-:Y:S01]  /*21a0*/  SHF.R.U32.HI R4, RZ, 0x1, R4 ;  /* 0x00000001ff047819 */ /* 0x000fe20000011604 */
[----:B------:R-:W-:Y:S01]  /*21b0*/  UISETP.LT.U32.AND UP0, UPT, UR40, 0x5, UP0 ;  /* 0x000000052800788c */ /* 0x000fe20008701070 */
[----:B------:R-:W-:Y:S01]  /*21c0*/  SHF.L.U32 R8, R0, 0x6, RZ ;  /* 0x0000000600087819 */ /* 0x000fe200000006ff */
[----:B------:R-:W-:Y:S01]  /*21d0*/  UISETP.GE.U32.AND UP1, UPT, UR40, 0x5, UPT ;  /* 0x000000052800788c */ /* 0x000fe2000bf26070 */
[----:B------:R-:W-:Y:S01]  /*21e0*/  LOP3.LUT R5, R18, 0x3, RZ, 0xc0, !PT ;  /* 0x0000000312057812 */ /* 0x000fe200078ec0ff */
[----:B------:R-:W-:Y:S01]  /*21f0*/  ULDC.64 UR8, c[0x0][0x5d0] ;  /* 0x0001740000087ab9 */ /* 0x000fe20000000a00 */
[--C-:B------:R-:W-:Y:S01]  /*2200*/  IADD3 R7, RZ, -R4, -R3.reuse ;  /* 0x80000004ff077210 */ /* 0x100fe20007ffe803 */
[----:B------:R-:W-:Y:S01]  /*2210*/  UIMAD.WIDE.U32 UR4, UR39, -0x33333333, URZ ;  /* 0xcccccccd270478a5 */ /* 0x000fe2000f8e003f */
[----:B------:R-:W-:Y:S01]  /*2220*/  LOP3.LUT R3, R8, 0x40, R3, 0xe2, !PT ;  /* 0x0000004008037812 */ /* 0x000fe200078ee203 */
[----:B------:R-:W-:Y:S01]  /*2230*/  USEL UR6, URZ, 0x1, !UP0 ;  /* 0x000000013f067887 */ /* 0x000fe2000c000000 */
[----:B------:R-:W-:Y:S01]  /*2240*/  SHF.R.S32.HI R15, RZ, 0x1f, R89 ;  /* 0x0000001fff0f7819 */ /* 0x000fe20000011459 */
[C---:B------:R-:W-:Y:S01]  /*2250*/  IMAD.WIDE R12, R94.reuse, 0x100, RZ ;  /* 0x000001005e0c7825 */ /* 0x040fe200078e02ff */
[C---:B------:R-:W-:Y:S01]  /*2260*/  LOP3.LUT R92, R9.reuse, 0x6, R92, 0xf8, !PT ;  /* 0x00000006095c7812 */ /* 0x040fe200078ef85c */
[----:B------:R-:W-:Y:S01]  /*2270*/  USHF.R.U32.HI UR4, URZ, 0x2, UR5 ;  /* 0x000000023f047899 */ /* 0x000fe20008011605 */
[----:B----4-:R-:W-:Y:S01]  /*2280*/  ISETP.GE.AND P0, PT, R9, R6, PT ;  /* 0x000000060900720c */ /* 0x010fe20003f06270 */
[----:B------:R-:W-:Y:S01]  /*2290*/  IMAD R8, R5, -0x2, R6 ;  /* 0xfffffffe05087824 */ /* 0x000fe200078e0206 */
[----:B------:R-:W-:Y:S01]  /*22a0*/  SHF.R.S32.HI R93, RZ, 0x1f, R92 ;  /* 0x0000001fff5d7819 */ /* 0x000fe2000001145c */
[----:B------:R-:W-:Y:S01]  /*22b0*/  IMAD.SHL.U32 R5, R94, 0x100, RZ ;  /* 0x000001005e057824 */ /* 0x000fe200078e00ff */
[----:B------:R-:W-:Y:S01]  /*22c0*/  ULOP3.LUT UR38, UR38, UR6, URZ, 0x3c, !UPT ;  /* 0x0000000626267292 */ /* 0x000fe2000f8e3c3f */
[----:B------:R-:W-:Y:S01]  /*22d0*/  IMAD R6, R15, UR8, RZ ;  /* 0x000000080f067c24 */ /* 0x000fe2000f8e02ff */
[----:B------:R-:W-:Y:S01]  /*22e0*/  LOP3.LUT R115, R12, R3, R4, 0xfe, !PT ;  /* 0x000000030c737212 */ /* 0x000fe200078efe04 */
[----:B------:R-:W-:Y:S01]  /*22f0*/  IMAD R0, R0, -0x40, R7 ;  /* 0xffffffc000007824 */ /* 0x000fe200078e0207 */
[----:B------:R-:W-:Y:S01]  /*2300*/  ISETP.GE.OR P0, PT, R5, UR7, P0 ;  /* 0x0000000705007c0c */ /* 0x000fe20008706670 */
[C---:B------:R-:W-:Y:S01]  /*2310*/  IMAD R11, R89.reuse, UR9, R6 ;  /* 0x00000009590b7c24 */ /* 0x040fe2000f8e0206 */
[----:B------:R-:W-:Y:S01]  /*2320*/  UIMAD UR39, UR4, -0x5, UR39 ;  /* 0xfffffffb042778a4 */ /* 0x000fe2000f8e0227 */
[----:B------:R-:W-:Y:S01]  /*2330*/  IMAD.WIDE.U32 R6, R89, UR8, R92 ;  /* 0x0000000859067c25 */ /* 0x000fe2000f8e005c */
[----:B------:R-:W-:Y:S01]  /*2340*/  @UP1 ULOP3.LUT UR38, UR38, 0x1, UR4, 0x78, !UPT ;  /* 0x0000000126261892 */ /* 0x000fe2000f8e7804 */
[----:B------:R-:W-:-:S02]  /*2350*/  IADD3 R3, -R5, UR7, R0 ;  /* 0x0000000705037c10 */ /* 0x000fc4000fffe100 */
[----:B------:R-:W-:Y:S02]  /*2360*/  IMAD.IADD R7, R7, 0x1, R11 ;  /* 0x0000000107077824 */ /* 0x000fe400078e020b */
[----:B------:R-:W-:Y:S02]  /*2370*/  IMAD.IADD R4, R8, 0x1, -R9 ;  /* 0x0000000108047824 */ /* 0x000fe400078e0a09 */
[----:B------:R-:W-:Y:S02]  /*2380*/  IMAD.MOV.U32 R0, RZ, RZ, -0x1 ;  /* 0xffffffffff007424 */ /* 0x000fe400078e00ff */
[----:B------:R-:W-:Y:S05]  /*2390*/  @P0 BRA `(.L_x_34) ;  /* 0x0000003c00340947 */ /* 0x000fea0003800000 */
[----:B------:R-:W0:Y:S01]  /*23a0*/  LDC.64 R112, c[0x0][0x5c8] ;  /* 0x00017200ff707b82 */ /* 0x000e220000000a00 */
[----:B-----5:R-:W-:Y:S01]  /*23b0*/  FSETP.NEU.AND P1, PT, R90, RZ, PT ;  /* 0x000000ff5a00720b */ /* 0x020fe20003f2d000 */
[----:B------:R-:W-:Y:S01]  /*23c0*/  BSSY B0, `(.L_x_34) ;  /* 0x00003ca000007945 */ /* 0x000fe20003800000 */
[----:B------:R-:W-:-:S04]  /*23d0*/  ISETP.GT.AND P6, PT, R4, RZ, PT ;  /* 0x000000ff0400720c */ /* 0x000fc80003fc4270 */
[----:B------:R-:W-:Y:S01]  /*23e0*/  ISETP.GT.AND P0, PT, R3, RZ, P6 ;  /* 0x000000ff0300720c */ /* 0x000fe20003704270 */
[-C--:B0-----:R-:W-:Y:S02]  /*23f0*/  IMAD R8, R13, R112.reuse, RZ ;  /* 0x000000700d087224 */ /* 0x081fe400078e02ff */
[----:B------:R-:W-:-:S04]  /*2400*/  IMAD.WIDE.U32 R10, R115, R112, R6 ;  /* 0x00000070730a7225 */ /* 0x000fc800078e0006 */
[----:B------:R-:W-:-:S04]  /*2410*/  IMAD R5, R115, R113, R8 ;  /* 0x0000007173057224 */ /* 0x000fc800078e0208 */
[----:B--2---:R-:W-:Y:S01]  /*2420*/  IMAD.IADD R91, R11, 0x1, R5 ;  /* 0x000000010b5b7824 */ /* 0x004fe200078e0205 */
[----:B------:R-:W-:Y:S06]  /*2430*/  @!P1 BRA `(.L_x_35) ;  /* 0x0000002800949947 */ /* 0x000fec0003800000 */
[----:B------:R-:W0:Y:S01]  /*2440*/  LDC.64 R96, c[0x0][0x5b8] ;  /* 0x00016e00ff607b82 */ /* 0x000e220000000a00 */
[----:B------:R-:W-:-:S07]  /*2450*/  ULDC.64 UR4, c[0x0][0x5c0] ;  /* 0x0001700000047ab9 */ /* 0x000fce0000000a00 */
[----:B------:R-:W1:Y:S08]  /*2460*/  LDC.64 R102, c[0x0][0x5b0] ;  /* 0x00016c00ff667b82 */ /* 0x000e700000000a00 */
[----:B------:R-:W2:Y:S01]  /*2470*/  LDC.64 R94, c[0x0][0x5a8] ;  /* 0x00016a00ff5e7b82 */ /* 0x000ea20000000a00 */
[-C--:B0-----:R-:W-:Y:S02]  /*2480*/  IMAD R6, R15, R96.reuse, RZ ;  /* 0x000000600f067224 */ /* 0x081fe400078e02ff */
[----:B------:R-:W-:-:S04]  /*2490*/  IMAD.WIDE.U32 R100, R89, R96, R92 ;  /* 0x0000006059647225 */ /* 0x000fc800078e005c */
[----:B------:R-:W-:Y:S02]  /*24a0*/  IMAD R111, R89, R97, R6 ;  /* 0x00000061596f7224 */ /* 0x000fe400078e0206 */
[-C--:B-1----:R-:W-:Y:S02]  /*24b0*/  IMAD R6, R13, R102.reuse, RZ ;  /* 0x000000660d067224 */ /* 0x082fe400078e02ff */
[----:B------:R-:W-:Y:S02]  /*24c0*/  IMAD.IADD R99, R101, 0x1, R111 ;  /* 0x0000000165637824 */ /* 0x000fe400078e026f */
[----:B------:R-:W-:Y:S02]  /*24d0*/  IMAD.MOV.U32 R98, RZ, RZ, R100 ;  /* 0x000000ffff627224 */ /* 0x000fe400078e0064 */
[C---:B------:R-:W-:Y:S02]  /*24e0*/  IMAD R21, R115.reuse, R103, R6 ;  /* 0x0000006773157224 */ /* 0x040fe400078e0206 */
[----:B------:R-:W-:-:S04]  /*24f0*/  IMAD.WIDE.U32 R6, R115, R102, R98 ;  /* 0x0000006673067225 */ /* 0x000fc800078e0062 */
[----:B------:R-:W-:Y:S01]  /*2500*/  IMAD.IADD R5, R7, 0x1, R21 ;  /* 0x0000000107057824 */ /* 0x000fe200078e0215 */
[----:B--2---:R-:W-:-:S04]  /*2510*/  LEA R8, P1, R6, R94, 0x2 ;  /* 0x0000005e06087211 */ /* 0x004fc800078210ff */
[----:B------:R-:W-:-:S05]  /*2520*/  LEA.HI.X R9, R6, R95, R5, 0x2, P1 ;  /* 0x0000005f06097211 */ /* 0x000fca00008f1405 */
[----:B------:R0:W2:Y:S01]  /*2530*/  @P0 LDG.E.LTC128B R5, desc[UR36][R8.64] ;  /* 0x0000002408050981 */ /* 0x0000a2000c1e1920 */
[----:B------:R-:W-:Y:S01]  /*2540*/  IMAD.WIDE.U32 R6, R115, R102, R92 ;  /* 0x0000006673067225 */ /* 0x000fe200078e005c */
[----:B------:R-:W-:Y:S01]  /*2550*/  ISETP.GT.AND P5, PT, R4, 0x1, PT ;  /* 0x000000010400780c */ /* 0x000fe20003fa4270 */
[----:B------:R-:W-:Y:S01]  /*2560*/  BSSY B1, `(.L_x_36) ;  /* 0x0000017000017945 */ /* 0x000fe20003800000 */
[----:B------:R-:W-:Y:S01]  /*2570*/  LEA R14, P1, R10, UR4, 0x2 ;  /* 0x000000040a0e7c11 */ /* 0x000fe2000f8210ff */
[C---:B------:R-:W-:Y:S01]  /*2580*/  IMAD.SHL.U32 R104, R102.reuse, 0x8, RZ ;  /* 0x0000000866687824 */ /* 0x040fe200078e00ff */
[----:B------:R-:W-:Y:S02]  /*2590*/  IADD3 R7, R21, R7, RZ ;  /* 0x0000000715077210 */ /* 0x000fe40007ffe0ff */
[----:B------:R-:W-:Y:S02]  /*25a0*/  SHF.L.U64.HI R105, R102, 0x3, R103 ;  /* 0x0000000366697819 */ /* 0x000fe40000010267 */
[----:B------:R-:W-:Y:S01]  /*25b0*/  ISETP.GT.AND P3, PT, R3, RZ, P5 ;  /* 0x000000ff0300720c */ /* 0x000fe20002f64270 */
[----:B------:R-:W-:Y:S01]  /*25c0*/  IMAD.WIDE.U32 R6, R89, R96, R6 ;  /* 0x0000006059067225 */ /* 0x000fe200078e0006 */
[----:B------:R-:W-:-:S02]  /*25d0*/  LEA.HI.X R15, R10, UR5, R91, 0x2, P1 ;  /* 0x000000050a0f7c11 */ /* 0x000fc400088f145b */
[----:B------:R-:W-:Y:S01]  /*25e0*/  P2R R107, PR, RZ, 0x20 ;  /* 0x00000020ff6b7803 */ /* 0x000fe20000000000 */
[----:B------:R-:W-:Y:S01]  /*25f0*/  IMAD.IADD R20, R111, 0x1, R7 ;  /* 0x000000016f147824 */ /* 0x000fe200078e0207 */
[----:B0-----:R-:W-:Y:S01]  /*2600*/  LEA R8, P1, R6, R94, 0x2 ;  /* 0x0000005e06087211 */ /* 0x001fe200078210ff */
[----:B------:R-:W-:-:S03]  /*2610*/  IMAD.WIDE.U32 R10, R115, R102, R104 ;  /* 0x00000066730a7225 */ /* 0x000fc600078e0068 */
[----:B------:R-:W-:Y:S01]  /*2620*/  LEA.HI.X R9, R6, R95, R20, 0x2, P1 ;  /* 0x0000005f06097211 */ /* 0x000fe200008f1414 */
[----:B------:R-:W-:Y:S02]  /*2630*/  IMAD.IADD R21, R21, 0x1, R11 ;  /* 0x0000000115157824 */ /* 0x000fe400078e020b */
[----:B--2---:R-:W-:-:S04]  /*2640*/  FMUL R7, R5, R90 ;  /* 0x0000005a05077220 */ /* 0x004fc80000400000 */
[----:B------:R-:W-:Y:S01]  /*2650*/  FFMA R91, R56, R88, R7 ;  /* 0x00000058385b7223 */ /* 0x000fe20000000007 */
[----:B------:R-:W-:-:S04]  /*2660*/  IADD3 R7, P1, R100, R10, RZ ;  /* 0x0000000a64077210 */ /* 0x000fc80007f3e0ff */
[----:B------:R0:W-:Y:S01]  /*2670*/  @P0 STG.E desc[UR36][R14.64], R91 ;  /* 0x0000005b0e000986 */ /* 0x0001e2000c101924 */
[----:B------:R-:W-:Y:S01]  /*2680*/  ISETP.GT.AND P0, PT, R3, 0x8, P6 ;  /* 0x000000080300780c */ /* 0x000fe20003704270 */
[----:B------:R-:W-:Y:S01]  /*2690*/  IMAD.X R56, R21, 0x1, R99, P1 ;  /* 0x0000000115387824 */ /* 0x000fe200008e0663 */
[----:B------:R-:W-:Y:S01]  /*26a0*/  LEA R6, P2, R7, R94, 0x2 ;  /* 0x0000005e07067211 */ /* 0x000fe200078410ff */
[----:B------:R-:W-:-:S12]  /*26b0*/  @!P3 BRA `(.L_x_37) ;  /* 0x000000000004b947 */ /* 0x000fd80003800000 */
[----:B------:R1:W5:Y:S02]  /*26c0*/  LDG.E.LTC128B R5, desc[UR36][R8.64+0x4] ;  /* 0x0000042408057981 */ /* 0x000364000c1e1920 */
.L_x_37:
[----:B------:R-:W-:Y:S05]  /*26d0*/  BSYNC B1 ;  /* 0x0000000000017941 */ /* 0x000fea0003800000 */
.L_x_36:
[----:B-----5:R-:W-:Y:S01]  /*26e0*/  FMUL R20, R5, R90 ;  /* 0x0000005a05147220 */ /* 0x020fe20000400000 */
[----:B------:R-:W-:Y:S01]  /*26f0*/  IMAD.MOV.U32 R97, RZ, RZ, R5 ;  /* 0x000000ffff617224 */ /* 0x000fe200078e0005 */
[----:B------:R-:W-:Y:S02]  /*2700*/  LEA.HI.X R7, R7, R95, R56, 0x2, P2 ;  /* 0x0000005f07077211 */ /* 0x000fe400010f1438 */
[----:B------:R-:W-:-:S05]  /*2710*/  FFMA R117, R57, R88, R20 ;  /* 0x0000005839757223 */ /* 0x000fca0000000014 */
[----:B------:R2:W-:Y:S04]  /*2720*/  @P3 STG.E desc[UR36][R14.64+0x4], R117 ;  /* 0x000004750e003986 */ /* 0x0005e8000c101924 */
[----:B------:R-:W3:Y:S01]  /*2730*/  @P0 LDG.E.LTC128B R97, desc[UR36][R6.64] ;  /* 0x0000002406610981 */ /* 0x000ee2000c1e1920 */
[----:B------:R-:W-:Y:S01]  /*2740*/  IADD3 R56, P1, R92, R10, RZ ;  /* 0x0000000a5c387210 */ /* 0x000fe20007f3e0ff */
[C---:B0-----:R-:W-:Y:S01]  /*2750*/  IMAD.SHL.U32 R91, R112.reuse, 0x20, RZ ;  /* 0x00000020705b7824 */ /* 0x041fe200078e00ff */
[----:B------:R-:W-:Y:S01]  /*2760*/  SHF.L.U64.HI R109, R112, 0x5, R113 ;  /* 0x00000005706d7819 */ /* 0x000fe20000010271 */
[----:B------:R-:W-:Y:S01]  /*2770*/  BSSY B1, `(.L_x_38) ;  /* 0x0000013000017945 */ /* 0x000fe20003800000 */
[----:B------:R-:W-:Y:S01]  /*2780*/  ISETP.GT.AND P4, PT, R4, 0x8, PT ;  /* 0x000000080400780c */ /* 0x000fe20003f84270 */
[----:B------:R-:W-:Y:S01]  /*2790*/  IMAD.X R57, R93, 0x1, R21, P1 ;  /* 0x000000015d397824 */ /* 0x000fe200008e0615 */
[----:B------:R-:W-:-:S02]  /*27a0*/  IADD3 R20, P1, R91, R14, RZ ;  /* 0x0000000e5b147210 */ /* 0x000fc40007f3e0ff */
[----:B------:R-:W-:Y:S01]  /*27b0*/  P2R R108, PR, RZ, 0x10 ;  /* 0x00000010ff6c7803 */ /* 0x000fe20000000000 */
[----:B------:R-:W-:-:S04]  /*27c0*/  IMAD.WIDE.U32 R56, R89, R96, R56 ;  /* 0x0000006059387225 */ /* 0x000fc800078e0038 */
[----:B------:R-:W-:Y:S01]  /*27d0*/  IMAD.X R21, R109, 0x1, R15, P1 ;  /* 0x000000016d157824 */ /* 0x000fe200008e060f */
[----:B------:R-:W-:Y:S01]  /*27e0*/  ISETP.GT.AND P1, PT, R3, 0x8, P5 ;  /* 0x000000080300780c */ /* 0x000fe20002f24270 */
[----:B------:R-:W-:Y:S01]  /*27f0*/  IMAD.IADD R11, R111, 0x1, R57 ;  /* 0x000000016f0b7824 */ /* 0x000fe200078e0239 */
[----:B------:R-:W-:-:S04]  /*2800*/  LEA R10, P2, R56, R94, 0x2 ;  /* 0x0000005e380a7211 */ /* 0x000fc800078410ff */
[----:B------:R-:W-:Y:S01]  /*2810*/  LEA.HI.X R11, R56, R95, R11, 0x2, P2 ;  /* 0x0000005f380b7211 */ /* 0x000fe200010f140b */
[----:B---3--:R-:W-:-:S04]  /*2820*/  FMUL R5, R97, R90 ;  /* 0x0000005a61057220 */ /* 0x008fc80000400000 */
[----:B------:R-:W-:Y:S01]  /*2830*/  FFMA R57, R58, R88, R5 ;  /* 0x000000583a397223 */ /* 0x000fe20000000005 */
[----:B------:R-:W-:-:S04]  /*2840*/  IMAD.SHL.U32 R5, R112, 0x200, RZ ;  /* 0x0000020070057824 */ /* 0x000fc800078e00ff */
[----:B------:R2:W-:Y:S01]  /*2850*/  @P0 STG.E desc[UR36][R20.64], R57 ;  /* 0x0000003914000986 */ /* 0x0005e2000c101924 */
[----:B------:R-:W-:Y:S02]  /*2860*/  IADD3 R6, P0, P2, R5, R14, R91 ;  /* 0x0000000e05067210 */ /* 0x000fe40007a1e05b */
[----:B------:R-:W-:Y:S01]  /*2870*/  SHF.L.U64.HI R91, R112, 0x9, R113 ;  /* 0x00000009705b7819 */ /* 0x000fe20000010271 */
[----:B------:R-:W-:Y:S10]  /*2880*/  @!P1 BRA `(.L_x_39) ;  /* 0x0000000000049947 */ /* 0x000ff40003800000 */
[----:B------:R0:W5:Y:S02]  /*2890*/  LDG.E.LTC128B R97, desc[UR36][R10.64+0x4] ;  /* 0x000004240a617981 */ /* 0x000164000c1e1920 */
.L_x_39:
[----:B------:R-:W-:Y:S05]  /*28a0*/  BSYNC B1 ;  /* 0x0000000000017941 */ /* 0x000fea0003800000 */
.L_x_38:
[----:B-----5:R-:W-:Y:S01]  /*28b0*/  FMUL R56, R97, R90 ;  /* 0x0000005a61387220 */ /* 0x020fe20000400000 */
[----:B------:R-:W-:Y:S01]  /*28c0*/  IADD3.X R7, R91, R15, R109, P0, P2 ;  /* 0x0000000f5b077210 */ /* 0x000fe200007e446d */
[----:B------:R-:W-:Y:S01]  /*28d0*/  BSSY B1, `(.L_x_40) ;  /* 0x0000008000017945 */ /* 0x000fe20003800000 */
[----:B------:R-:W-:Y:S01]  /*28e0*/  ISETP.GT.AND P0, PT, R3, RZ, P4 ;  /* 0x000000ff0300720c */ /* 0x000fe20002704270 */
[----:B------:R-:W-:Y:S01]  /*28f0*/  FFMA R59, R59, R88, R56 ;  /* 0x000000583b3b7223 */ /* 0x000fe20000000038 */
[----:B------:R-:W-:-:S04]  /*2900*/  ISETP.GT.AND P3, PT, R4, 0x9, PT ;  /* 0x000000090400780c */ /* 0x000fc80003f64270 */
[----:B------:R3:W-:Y:S01]  /*2910*/  @P1 STG.E desc[UR36][R20.64+0x4], R59 ;  /* 0x0000043b14001986 */ /* 0x0007e2000c101924 */
[----:B------:R-:W-:-:S06]  /*2920*/  P2R R109, PR, RZ, 0x8 ;  /* 0x00000008ff6d7803 */ /* 0x000fcc0000000000 */
[----:B------:R-:W-:Y:S05]  /*2930*/  @!P0 BRA `(.L_x_41) ;  /* 0x0000000000048947 */ /* 0x000fea0003800000 */
[----:B------:R4:W5:Y:S02]  /*2940*/  LDG.E.LTC128B R97, desc[UR36][R8.64+0x20] ;  /* 0x0000202408617981 */ /* 0x000964000c1e1920 */
.L_x_41:
[----:B------:R-:W-:Y:S05]  /*2950*/  BSYNC B1 ;  /* 0x0000000000017941 */ /* 0x000fea0003800000 */
.L_x_40:
[----:B--2--5:R-:W-:Y:S01]  /*2960*/  FMUL R57, R97, R90 ;  /* 0x0000005a61397220 */ /* 0x024fe20000400000 */
[----:B------:R-:W-:Y:S01]  /*2970*/  ISETP.GT.AND P1, PT, R3, RZ, P3 ;  /* 0x000000ff0300720c */ /* 0x000fe20001f24270 */
[----:B------:R-:W-:Y:S02]  /*2980*/  BSSY B1, `(.L_x_42) ;  /* 0x0000005000017945 */ /* 0x000fe40003800000 */
[----:B------:R-:W-:-:S05]  /*2990*/  FFMA R57, R60, R88, R57 ;  /* 0x000000583c397223 */ /* 0x000fca0000000039 */
[----:B------:R2:W-:Y:S05]  /*29a0*/  @P0 STG.E desc[UR36][R14.64+0x20], R57 ;  /* 0x000020390e000986 */ /* 0x0005ea000c101924 */
[----:B------:R-:W-:Y:S05]  /*29b0*/  @!P1 BRA `(.L_x_43) ;  /* 0x0000000000049947 */ /* 0x000fea0003800000 */
[----:B------:R0:W5:Y:S02]  /*29c0*/  LDG.E.LTC128B R97, desc[UR36][R8.64+0x24] ;  /* 0x0000242408617981 */ /* 0x000164000c1e1920 */
.L_x_43:
[----:B------:R-:W-:Y:S05]  /*29d0*/  BSYNC B1 ;  /* 0x0000000000017941 */ /* 0x000fea0003800000 */
.L_x_42:
[----:B-----5:R-:W-:Y:S01]  /*29e0*/  FMUL R56, R97, R90 ;  /* 0x0000005a61387220 */ /* 0x020fe20000400000 */
[----:B------:R-:W-:Y:S01]  /*29f0*/  ISETP.GT.AND P0, PT, R3, 0x8, P4 ;  /* 0x000000080300780c */ /* 0x000fe20002704270 */
[----:B------:R-:W-:Y:S02]  /*2a00*/  BSSY B1, `(.L_x_44) ;  /* 0x0000005000017945 */ /* 0x000fe40003800000 */
[----:B------:R-:W-:-:S05]  /*2a10*/  FFMA R61, R61, R88, R56 ;  /* 0x000000583d3d7223 */ /* 0x000fca0000000038 */
[----:B------:R0:W-:Y:S05]  /*2a20*/  @P1 STG.E desc[UR36][R14.64+0x24], R61 ;  /* 0x0000243d0e001986 */ /* 0x0001ea000c101924 */
[----:B------:R-:W-:Y:S05]  /*2a30*/  @!P0 BRA `(.L_x_45) ;  /* 0x0000000000048947 */ /* 0x000fea0003800000 */
[----:B------:R0:W5:Y:S02]  /*2a40*/  LDG.E.LTC128B R97, desc[UR36][R10.64+0x20] ;  /* 0x000020240a617981 */ /* 0x000164000c1e1920 */
.L_x_45:
[----:B------:R-:W-:Y:S05]  /*2a50*/  BSYNC B1 ;  /* 0x0000000000017941 */ /* 0x000fea0003800000 */
.L_x_44:
[----:B--2--5:R-:W-:Y:S01]  /*2a60*/  FMUL R57, R97, R90 ;  /* 0x0000005a61397220 */ /* 0x024fe20000400000 */
[----:B------:R-:W-:Y:S01]  /*2a70*/  ISETP.GT.AND P1, PT, R3, 0x8, P3 ;  /* 0x000000080300780c */ /* 0x000fe20001f24270 */
[----:B------:R-:W-:Y:S02]  /*2a80*/  BSSY B1, `(.L_x_46) ;  /* 0x0000005000017945 */ /* 0x000fe40003800000 */
[----:B------:R-:W-:-:S05]  /*2a90*/  FFMA R57, R62, R88, R57 ;  /* 0x000000583e397223 */ /* 0x000fca0000000039 */
[----:B------:R2:W-:Y:S05]  /*2aa0*/  @P0 STG.E desc[UR36][R20.64+0x20], R57 ;  /* 0x0000203914000986 */ /* 0x0005ea000c101924 */
[----:B------:R-:W-:Y:S05]  /*2ab0*/  @!P1 BRA `(.L_x_47) ;  /* 0x0000000000049947 */ /* 0x000fea0003800000 */
[----:B------:R0:W5:Y:S02]  /*2ac0*/  LDG.E.LTC128B R97, desc[UR36][R10.64+0x24] ;  /* 0x000024240a617981 */ /* 0x000164000c1e1920 */
.L_x_47:
[----:B------:R-:W-:Y:S05]  /*2ad0*/  BSYNC B1 ;  /* 0x0000000000017941 */ /* 0x000fea0003800000 */
.L_x_46:
[----:B-----5:R-:W-:Y:S01]  /*2ae0*/  FMUL R12, R97, R90 ;  /* 0x0000005a610c7220 */ /* 0x020fe20000400000 */
[----:B------:R-:W-:Y:S01]  /*2af0*/  IADD3 R115, P0, R115, 0x80, RZ ;  /* 0x0000008073737810 */ /* 0x000fe20007f1e0ff */
[----:B------:R-:W-:Y:S01]  /*2b00*/  BSSY B1, `(.L_x_48) ;  /* 0x000000d000017945 */ /* 0x000fe20003800000 */
[----:B------:R-:W-:Y:S01]  /*2b10*/  ISETP.GT.AND P2, PT, R4, 0x10, PT ;  /* 0x000000100400780c */ /* 0x000fe20003f44270 */
[----:B---3--:R-:W-:Y:S01]  /*2b20*/  FFMA R59, R63, R88, R12 ;  /* 0x000000583f3b7223 */ /* 0x008fe2000000000c */
[----:B------:R-:W-:Y:S01]  /*2b30*/  IADD3.X R13, RZ, R13, RZ, P0, !PT ;  /* 0x0000000dff0d7210 */ /* 0x000fe200007fe4ff */
[-C--:B--2---:R-:W-:Y:S01]  /*2b40*/  IMAD.WIDE.U32 R56, R115, R102.reuse, R92 ;  /* 0x0000006673387225 */ /* 0x084fe200078e005c */
[----:B------:R-:W-:Y:S02]  /*2b50*/  ISETP.GT.AND P0, PT, R3, RZ, P2 ;  /* 0x000000ff0300720c */ /* 0x000fe40001704270 */
[----:B------:R2:W-:Y:S01]  /*2b60*/  @P1 STG.E desc[UR36][R20.64+0x24], R59 ;  /* 0x0000243b14001986 */ /* 0x0005e2000c101924 */
[----:B------:R-:W-:Y:S01]  /*2b70*/  IMAD R12, R13, R102, RZ ;  /* 0x000000660d0c7224 */ /* 0x000fe200078e02ff */
[----:B------:R-:W-:Y:S01]  /*2b80*/  P2R R110, PR, RZ, 0x4 ;  /* 0x00000004ff6e7803 */ /* 0x000fe20000000000 */
[----:B------:R-:W-:-:S02]  /*2b90*/  IMAD.MOV.U32 R63, RZ, RZ, R97 ;  /* 0x000000ffff3f7224 */ /* 0x000fc400078e0061 */
[----:B0-----:R-:W-:-:S06]  /*2ba0*/  IMAD R61, R115, R103, R12 ;  /* 0x00000067733d7224 */ /* 0x001fcc00078e020c */
[----:B------:R-:W-:Y:S05]  /*2bb0*/  @!P0 BRA `(.L_x_49) ;  /* 0x0000000000048947 */ /* 0x000fea0003800000 */
[----:B------:R0:W5:Y:S02]  /*2bc0*/  LDG.E.LTC128B R63, desc[UR36][R8.64+0x40] ;  /* 0x00004024083f7981 */ /* 0x000164000c1e1920 */
.L_x_49:
[----:B------:R-:W-:Y:S05]  /*2bd0*/  BSYNC B1 ;  /* 0x0000000000017941 */ /* 0x000fea0003800000 */
.L_x_48:
[----:B-----5:R-:W-:Y:S01]  /*2be0*/  FMUL R13, R63, R90 ;  /* 0x0000005a3f0d7220 */ /* 0x020fe20000400000 */
[----:B------:R-:W-:Y:S01]  /*2bf0*/  IMAD.IADD R57, R61, 0x1, R57 ;  /* 0x000000013d397824 */ /* 0x000fe200078e0239 */
[----:B------:R-:W-:Y:S01]  /*2c00*/  ISETP.GT.AND P1, PT, R4, 0x11, PT ;  /* 0x000000110400780c */ /* 0x000fe20003f24270 */
[----:B------:R-:W-:Y:S01]  /*2c10*/  BSSY B1, `(.L_x_50) ;  /* 0x000001b000017945 */ /* 0x000fe20003800000 */
[----:B------:R-:W-:Y:S01]  /*2c20*/  FFMA R97, R64, R88, R13 ;  /* 0x0000005840617223 */ /* 0x000fe2000000000d */
[----:B------:R-:W-:-:S04]  /*2c30*/  IMAD.WIDE.U32 R12, R115, R102, R98 ;  /* 0x00000066730c7225 */ /* 0x000fc800078e0062 */
[----:B------:R3:W-:Y:S01]  /*2c40*/  @P0 STG.E desc[UR36][R14.64+0x40], R97 ;  /* 0x000040610e000986 */ /* 0x0007e2000c101924 */
[----:B------:R-:W-:Y:S01]  /*2c50*/  IMAD.IADD R13, R13, 0x1, R61 ;  /* 0x000000010d0d7824 */ /* 0x000fe200078e023d */
[----:B------:R-:W-:Y:S01]  /*2c60*/  LEA R58, P0, R12, R94, 0x2 ;  /* 0x0000005e0c3a7211 */ /* 0x000fe200078010ff */
[----:B------:R-:W-:-:S03]  /*2c70*/  IMAD.WIDE.U32 R56, R89, R96, R56 ;  /* 0x0000006059387225 */ /* 0x000fc600078e0038 */
[----:B--2---:R-:W-:Y:S01]  /*2c80*/  LEA.HI.X R59, R12, R95, R13, 0x2, P0 ;  /* 0x0000005f0c3b7211 */ /* 0x004fe200000f140d */
[----:B------:R-:W-:Y:S01]  /*2c90*/  IMAD.IADD R13, R111, 0x1, R57 ;  /* 0x000000016f0d7824 */ /* 0x000fe200078e0239 */
[----:B------:R-:W-:Y:S01]  /*2ca0*/  LEA R12, P0, R56, R94, 0x2 ;  /* 0x0000005e380c7211 */ /* 0x000fe200078010ff */
[----:B------:R-:W-:-:S03]  /*2cb0*/  IMAD.WIDE.U32 R102, R115, R102, R104 ;  /* 0x0000006673667225 */ /* 0x000fc600078e0068 */
[----:B------:R-:W-:Y:S01]  /*2cc0*/  LEA.HI.X R13, R56, R95, R13, 0x2, P0 ;  /* 0x0000005f380d7211 */ /* 0x000fe200000f140d */
[----:B------:R-:W-:Y:S01]  /*2cd0*/  IMAD.IADD R61, R61, 0x1, R103 ;  /* 0x000000013d3d7824 */ /* 0x000fe200078e0267 */
[----:B------:R-:W-:-:S05]  /*2ce0*/  IADD3 R100, P0, R100, R102, RZ ;  /* 0x0000006664647210 */ /* 0x000fca0007f1e0ff */
[----:B------:R-:W-:Y:S01]  /*2cf0*/  IMAD.X R98, R61, 0x1, R99, P0 ;  /* 0x000000013d627824 */ /* 0x000fe200000e0663 */
[----:B------:R-:W-:Y:S02]  /*2d00*/  IADD3 R56, P0, R92, R102, RZ ;  /* 0x000000665c387210 */ /* 0x000fe40007f1e0ff */
[----:B------:R-:W-:-:S03]  /*2d10*/  P2R R92, PR, RZ, 0x2 ;  /* 0x00000002ff5c7803 */ /* 0x000fc60000000000 */
[----:B------:R-:W-:Y:S01]  /*2d20*/  IMAD.X R57, R93, 0x1, R61, P0 ;  /* 0x000000015d397824 */ /* 0x000fe200000e063d */
[----:B------:R-:W-:Y:S01]  /*2d30*/  LEA R60, P0, R100, R94, 0x2 ;  /* 0x0000005e643c7211 */ /* 0x000fe200078010ff */
[----:B---3--:R-:W-:-:S03]  /*2d40*/  IMAD.WIDE.U32 R96, R89, R96, R56 ;  /* 0x0000006059607225 */ /* 0x008fc600078e0038 */
[----:B------:R-:W-:Y:S01]  /*2d50*/  LEA.HI.X R61, R100, R95, R98, 0x2, P0 ;  /* 0x0000005f643d7211 */ /* 0x000fe200000f1462 */
[----:B------:R-:W-:Y:S01]  /*2d60*/  IMAD.IADD R57, R111, 0x1, R97 ;  /* 0x000000016f397824 */ /* 0x000fe200078e0261 */
[----:B------:R-:W-:-:S04]  /*2d70*/  LEA R56, P0, R96, R94, 0x2 ;  /* 0x0000005e60387211 */ /* 0x000fc800078010ff */
[----:B------:R-:W-:Y:S02]  /*2d80*/  LEA.HI.X R57, R96, R95, R57, 0x2, P0 ;  /* 0x0000005f60397211 */ /* 0x000fe400000f1439 */
[----:B------:R-:W-:-:S13]  /*2d90*/  ISETP.GT.AND P0, PT, R3, RZ, P1 ;  /* 0x000000ff0300720c */ /* 0x000fda0000f04270 */
[----:B------:R-:W-:Y:S05]  /*2da0*/  @!P0 BRA `(.L_x_51) ;  /* 0x0000000000048947 */ /* 0x000fea0003800000 */
[----:B------:R2:W5:Y:S02]  /*2db0*/  LDG.E.LTC128B R63, desc[UR36][R8.64+0x44] ;  /* 0x00004424083f7981 */ /* 0x000564000c1e1920 */
.L_x_51:
[----:B------:R-:W-:Y:S05]  /*2dc0*/  BSYNC B1 ;  /* 0x0000000000017941 */ /* 0x000fea0003800000 */
.L_x_50:
[----:B-----5:R-:W-:Y:S01]  /*2dd0*/  FMUL R62, R63, R90 ;  /* 0x0000005a3f3e7220 */ /* 0x020fe20000400000 */
[----:B------:R-:W-:Y:S03]  /*2de0*/  BSSY B1, `(.L_x_52) ;  /* 0x0000006000017945 */ /* 0x000fe60003800000 */
[----:B------:R-:W-:-:S05]  /*2df0*/  FFMA R65, R65, R88, R62 ;  /* 0x0000005841417223 */ /* 0x000fca000000003e */
[----:B------:R3:W-:Y:S01]  /*2e00*/  @P0 STG.E desc[UR36][R14.64+0x44], R65 ;  /* 0x000044410e000986 */ /* 0x0007e2000c101924 */
[----:B------:R-:W-:-:S13]  /*2e10*/  ISETP.GT.AND P0, PT, R3, 0x8, P2 ;  /* 0x000000080300780c */ /* 0x000fda0001704270 */
[----:B---3--:R-:W-:Y:S05]  /*2e20*/  @!P0 BRA `(.L_x_53) ;  /* 0x0000000000048947 */ /* 0x008fea0003800000 */
[----:B------:R3:W5:Y:S02]  /*2e30*/  LDG.E.LTC128B R63, desc[UR36][R10.64+0x40] ;  /* 0x000040240a3f7981 */ /* 0x000764000c1e1920 */
.L_x_53:
[----:B------:R-:W-:Y:S05]  /*2e40*/  BSYNC B1 ;  /* 0x0000000000017941 */ /* 0x000fea0003800000 */
.L_x_52:
[----:B-----5:R-:W-:Y:S01]  /*2e50*/  FMUL R65, R63, R90 ;  /* 0x0000005a3f417220 */ /* 0x020fe20000400000 */
[----:B------:R-:W-:Y:S03]  /*2e60*/  BSSY B1, `(.L_x_54) ;  /* 0x0000006000017945 */ /* 0x000fe60003800000 */
[----:B------:R-:W-:-:S05]  /*2e70*/  FFMA R65, R66, R88, R65 ;  /* 0x0000005842417223 */ /* 0x000fca0000000041 */
[----:B------:R0:W-:Y:S01]  /*2e80*/  @P0 STG.E desc[UR36][R20.64+0x40], R65 ;  /* 0x0000404114000986 */ /* 0x0001e2000c101924 */
[----:B------:R-:W-:-:S13]  /*2e90*/  ISETP.GT.AND P0, PT, R3, 0x8, P1 ;  /* 0x000000080300780c */ /* 0x000fda0000f04270 */
[----:B0-----:R-:W-:Y:S05]  /*2ea0*/  @!P0 BRA `(.L_x_55) ;  /* 0x0000000000048947 */ /* 0x001fea0003800000 */
[----:B------:R0:W5:Y:S02]  /*2eb0*/  LDG.E.LTC128B R63, desc[UR36][R10.64+0x44] ;  /* 0x000044240a3f7981 */ /* 0x000164000c1e1920 */
.L_x_55:
[----:B------:R-:W-:Y:S05]  /*2ec0*/  BSYNC B1 ;  /* 0x0000000000017941 */ /* 0x000fea0003800000 */
.L_x_54:
[----:B-----5:R-:W-:Y:S01]  /*2ed0*/  FMUL R62, R63, R90 ;  /* 0x0000005a3f3e7220 */ /* 0x020fe20000400000 */
[----:B------:R-:W-:Y:S01]  /*2ee0*/  ISETP.GT.AND P2, PT, R4, 0x18, PT ;  /* 0x000000180400780c */ /* 0x000fe20003f44270 */
[----:B------:R-:W-:Y:S02]  /*2ef0*/  BSSY B1, `(.L_x_56) ;  /* 0x0000007000017945 */ /* 0x000fe40003800000 */
[----:B------:R-:W-:Y:S01]  /*2f00*/  FFMA R67, R67, R88, R62 ;  /* 0x0000005843437223 */ /* 0x000fe2000000003e */
[----:B------:R-:W-:-:S04]  /*2f10*/  P2R R89, PR, RZ, 0x4 ;  /* 0x00000004ff597803 */ /* 0x000fc80000000000 */
[----:B------:R0:W-:Y:S01]  /*2f20*/  @P0 STG.E desc[UR36][R20.64+0x44], R67 ;  /* 0x0000444314000986 */ /* 0x0001e2000c101924 */
[----:B------:R-:W-:-:S13]  /*2f30*/  ISETP.GT.AND P0, PT, R3, RZ, P2 ;  /* 0x000000ff0300720c */ /* 0x000fda0001704270 */
[----:B0-----:R-:W-:Y:S05]  /*2f40*/  @!P0 BRA `(.L_x_57) ;  /* 0x0000000000048947 */ /* 0x001fea0003800000 */
[----:B------:R0:W5:Y:S02]  /*2f50*/  LDG.E.LTC128B R63, desc[UR36][R8.64+0x60] ;  /* 0x00006024083f7981 */ /* 0x000164000c1e1920 */
.L_x_57:
[----:B------:R-:W-:Y:S05]  /*2f60*/  BSYNC B1 ;  /* 0x0000000000017941 */ /* 0x000fea0003800000 */
.L_x_56:
        /* <DEDUP_REMOVED lines=9> */
.L_x_59:
[----:B------:R-:W-:Y:S05]  /*3000*/  BSYNC B1 ;  /* 0x0000000000017941 */ /* 0x000fea0003800000 */
.L_x_58:
[----:B-----5:R-:W-:Y:S01]  /*3010*/  FMUL R62, R63, R90 ;  /* 0x0000005a3f3e7220 */ /* 0x020fe20000400000 */
[----:B------:R-:W-:Y:S03]  /*3020*/  BSSY B1, `(.L_x_60) ;  /* 0x0000006000017945 */ /* 0x000fe60003800000 */
[----:B------:R-:W-:-:S05]  /*3030*/  FFMA R69, R69, R88, R62 ;  /* 0x0000005845457223 */ /* 0x000fca000000003e */
[----:B------:R0:W-:Y:S01]  /*3040*/  @P0 STG.E desc[UR36][R14.64+0x64], R69 ;  /* 0x000064450e000986 */ /* 0x0001e2000c101924 */
[----:B------:R-:W-:-:S13]  /*3050*/  ISETP.GT.AND P0, PT, R3, 0x8, P2 ;  /* 0x000000080300780c */ /* 0x000fda0001704270 */
[----:B0-----:R-:W-:Y:S05]  /*3060*/  @!P0 BRA `(.L_x_61) ;  /* 0x0000000000048947 */ /* 0x001fea0003800000 */
[----:B------:R0:W5:Y:S02]  /*3070*/  LDG.E.LTC128B R63, desc[UR36][R10.64+0x60] ;  /* 0x000060240a3f7981 */ /* 0x000164000c1e1920 */
.L_x_61:
[----:B------:R-:W-:Y:S05]  /*3080*/  BSYNC B1 ;  /* 0x0000000000017941 */ /* 0x000fea0003800000 */
.L_x_60:
[----:B-----5:R-:W-:Y:S01]  /*3090*/  FMUL R65, R63, R90 ;  /* 0x0000005a3f417220 */ /* 0x020fe20000400000 */
[----:B------:R-:W-:Y:S03]  /*30a0*/  BSSY B1, `(.L_x_62) ;  /* 0x0000006000017945 */ /* 0x000fe60003800000 */
[----:B------:R-:W-:-:S05]  /*30b0*/  FFMA R65, R70, R88, R65 ;  /* 0x0000005846417223 */ /* 0x000fca0000000041 */
[----:B------:R0:W-:Y:S01]  /*30c0*/  @P0 STG.E desc[UR36][R20.64+0x60], R65 ;  /* 0x0000604114000986 */ /* 0x0001e2000c101924 */
[----:B------:R-:W-:-:S13]  /*30d0*/  ISETP.GT.AND P0, PT, R3, 0x8, P1 ;  /* 0x000000080300780c */ /* 0x000fda0000f04270 */
[----:B0-----:R-:W-:Y:S05]  /*30e0*/  @!P0 BRA `(.L_x_63) ;  /* 0x0000000000048947 */ /* 0x001fea0003800000 */
[----:B------:R0:W5:Y:S02]  /*30f0*/  LDG.E.LTC128B R63, desc[UR36][R10.64+0x64] ;  /* 0x000064240a3f7981 */ /* 0x000164000c1e1920 */
.L_x_63:
[----:B------:R-:W-:Y:S05]  /*3100*/  BSYNC B1 ;  /* 0x0000000000017941 */ /* 0x000fea0003800000 */
.L_x_62:
        /* <DEDUP_REMOVED lines=9> */
.L_x_65:
[----:B------:R-:W-:Y:S05]  /*31a0*/  BSYNC B1 ;  /* 0x0000000000017941 */ /* 0x000fea0003800000 */
.L_x_64:
        /* <DEDUP_REMOVED lines=9> */
.L_x_67:
[----:B------:R-:W-:Y:S05]  /*3240*/  BSYNC B1 ;  /* 0x0000000000017941 */ /* 0x000fea0003800000 */
.L_x_66:
[----:B-----5:R-:W-:Y:S01]  /*3250*/  FMUL R62, R63, R90 ;  /* 0x0000005a3f3e7220 */ /* 0x020fe20000400000 */
[----:B------:R-:W-:Y:S03]  /*3260*/  BSSY B1, `(.L_x_68) ;  /* 0x0000006000017945 */ /* 0x000fe60003800000 */
[----:B------:R-:W-:-:S05]  /*3270*/  FFMA R73, R73, R88, R62 ;  /* 0x0000005849497223 */ /* 0x000fca000000003e */
[----:B------:R0:W-:Y:S01]  /*3280*/  @P0 STG.E desc[UR36][R14.64+0x84], R73 ;  /* 0x000084490e000986 */ /* 0x0001e2000c101924 */
[----:B------:R-:W-:-:S13]  /*3290*/  ISETP.GT.AND P0, PT, R3, 0x8, P2 ;  /* 0x000000080300780c */ /* 0x000fda0001704270 */
[----:B0-----:R-:W-:Y:S05]  /*32a0*/  @!P0 BRA `(.L_x_69) ;  /* 0x0000000000048947 */ /* 0x001fea0003800000 */
[----:B------:R0:W5:Y:S02]  /*32b0*/  LDG.E.LTC128B R63, desc[UR36][R10.64+0x80] ;  /* 0x000080240a3f7981 */ /* 0x000164000c1e1920 */
.L_x_69:
[----:B------:R-:W-:Y:S05]  /*32c0*/  BSYNC B1 ;  /* 0x0000000000017941 */ /* 0x000fea0003800000 */
.L_x_68:
[----:B-----5:R-:W-:Y:S01]  /*32d0*/  FMUL R65, R63, R90 ;  /* 0x0000005a3f417220 */ /* 0x020fe20000400000 */
[----:B------:R-:W-:Y:S03]  /*32e0*/  BSSY B1, `(.L_x_70) ;  /* 0x0000006000017945 */ /* 0x000fe60003800000 */
[----:B------:R-:W-:-:S05]  /*32f0*/  FFMA R65, R74, R88, R65 ;  /* 0x000000584a417223 */ /* 0x000fca0000000041 */
[----:B------:R0:W-:Y:S01]  /*3300*/  @P0 STG.E desc[UR36][R20.64+0x80], R65 ;  /* 0x0000804114000986 */ /* 0x0001e2000c101924 */
[----:B------:R-:W-:-:S13]  /*3310*/  ISETP.GT.AND P0, PT, R3, 0x8, P1 ;  /* 0x000000080300780c */ /* 0x000fda0000f04270 */
[----:B0-----:R-:W-:Y:S05]  /*3320*/  @!P0 BRA `(.L_x_71) ;  /* 0x0000000000048947 */ /* 0x001fea0003800000 */
[----:B------:R0:W5:Y:S02]  /*3330*/  LDG.E.LTC128B R63, desc[UR36][R10.64+0x84] ;  /* 0x000084240a3f7981 */ /* 0x000164000c1e1920 */
.L_x_71:
[----:B------:R-:W-:Y:S05]  /*3340*/  BSYNC B1 ;  /* 0x0000000000017941 */ /* 0x000fea0003800000 */
.L_x_70:
        /* <DEDUP_REMOVED lines=9> */
.L_x_73:
[----:B------:R-:W-:Y:S05]  /*33e0*/  BSYNC B1 ;  /* 0x0000000000017941 */ /* 0x000fea0003800000 */
.L_x_72:
        /* <DEDUP_REMOVED lines=9> */
.L_x_75:
[----:B------:R-:W-:Y:S05]  /*3480*/  BSYNC B1 ;  /* 0x0000000000017941 */ /* 0x000fea0003800000 */
.L_x_74:
[----:B-----5:R-:W-:Y:S01]  /*3490*/  FMUL R62, R63, R90 ;  /* 0x0000005a3f3e7220 */ /* 0x020fe20000400000 */
[----:B------:R-:W-:Y:S03]  /*34a0*/  BSSY B1, `(.L_x_76) ;  /* 0x0000006000017945 */ /* 0x000fe60003800000 */
[----:B------:R-:W-:-:S05]  /*34b0*/  FFMA R77, R77, R88, R62 ;  /* 0x000000584d4d7223 */ /* 0x000fca000000003e */
[----:B------:R0:W-:Y:S01]  /*34c0*/  @P0 STG.E desc[UR36][R14.64+0xa4], R77 ;  /* 0x0000a44d0e000986 */ /* 0x0001e2000c101924 */
[----:B------:R-:W-:-:S13]  /*34d0*/  ISETP.GT.AND P0, PT, R3, 0x8, P1 ;  /* 0x000000080300780c */ /* 0x000fda0000f04270 */
[----:B0-----:R-:W-:Y:S05]  /*34e0*/  @!P0 BRA `(.L_x_77) ;  /* 0x0000000000048947 */ /* 0x001fea0003800000 */
[----:B------:R0:W5:Y:S02]  /*34f0*/  LDG.E.LTC128B R63, desc[UR36][R10.64+0xa0] ;  /* 0x0000a0240a3f7981 */ /* 0x000164000c1e1920 */
.L_x_77:
[----:B------:R-:W-:Y:S05]  /*3500*/  BSYNC B1 ;  /* 0x0000000000017941 */ /* 0x000fea0003800000 */
.L_x_76:
[----:B-----5:R-:W-:Y:S01]  /*3510*/  FMUL R65, R63, R90 ;  /* 0x0000005a3f417220 */ /* 0x020fe20000400000 */
[----:B------:R-:W-:Y:S03]  /*3520*/  BSSY B1, `(.L_x_78) ;  /* 0x0000006000017945 */ /* 0x000fe60003800000 */
[----:B------:R-:W-:-:S05]  /*3530*/  FFMA R65, R78, R88, R65 ;  /* 0x000000584e417223 */ /* 0x000fca0000000041 */
[----:B------:R0:W-:Y:S01]  /*3540*/  @P0 STG.E desc[UR36][R20.64+0xa0], R65 ;  /* 0x0000a04114000986 */ /* 0x0001e2000c101924 */
[----:B------:R-:W-:-:S13]  /*3550*/  ISETP.GT.AND P0, PT, R3, 0x8, P5 ;  /* 0x000000080300780c */ /* 0x000fda0002f04270 */
[----:B0-----:R-:W-:Y:S05]  /*3560*/  @!P0 BRA `(.L_x_79) ;  /* 0x0000000000048947 */ /* 0x001fea0003800000 */
[----:B------:R0:W5:Y:S02]  /*3570*/  LDG.E.LTC128B R63, desc[UR36][R10.64+0xa4] ;  /* 0x0000a4240a3f7981 */ /* 0x000164000c1e1920 */
.L_x_79:
[----:B------:R-:W-:Y:S05]  /*3580*/  BSYNC B1 ;  /* 0x0000000000017941 */ /* 0x000fea0003800000 */
.L_x_78:
[----:B-----5:R-:W-:Y:S01]  /*3590*/  FMUL R62, R63, R90 ;  /* 0x0000005a3f3e7220 */ /* 0x020fe20000400000 */
[----:B------:R-:W-:Y:S01]  /*35a0*/  ISETP.GT.AND P3, PT, R4, 0x30, PT ;  /* 0x000000300400780c */ /* 0x000fe20003f64270 */
[----:B------:R-:W-:Y:S02]  /*35b0*/  BSSY B1, `(.L_x_80) ;  /* 0x0000006000017945 */ /* 0x000fe40003800000 */
[----:B------:R-:W-:-:S05]  /*35c0*/  FFMA R79, R79, R88, R62 ;  /* 0x000000584f4f7223 */ /* 0x000fca000000003e */
[----:B------:R0:W-:Y:S01]  /*35d0*/  @P0 STG.E desc[UR36][R20.64+0xa4], R79 ;  /* 0x0000a44f14000986 */ /* 0x0001e2000c101924 */
[----:B------:R-:W-:-:S13]  /*35e0*/  ISETP.GT.AND P0, PT, R3, RZ, P3 ;  /* 0x000000ff0300720c */ /* 0x000fda0001f04270 */
[----:B0-----:R-:W-:Y:S05]  /*35f0*/  @!P0 BRA `(.L_x_81) ;  /* 0x0000000000048947 */ /* 0x001fea0003800000 */
[----:B------:R0:W5:Y:S02]  /*3600*/  LDG.E.LTC128B R63, desc[UR36][R8.64+0xc0] ;  /* 0x0000c024083f7981 */ /* 0x000164000c1e1920 */
.L_x_81:
[----:B------:R-:W-:Y:S05]  /*3610*/  BSYNC B1 ;  /* 0x0000000000017941 */ /* 0x000fea0003800000 */
.L_x_80:
        /* <DEDUP_REMOVED lines=8> */
.L_x_83:
[----:B------:R-:W-:Y:S05]  /*36a0*/  BSYNC B1 ;  /* 0x0000000000017941 */ /* 0x000fea0003800000 */
.L_x_82:
[----:B-----5:R-:W-:Y:S01]  /*36b0*/  FMUL R62, R63, R90 ;  /* 0x0000005a3f3e7220 */ /* 0x020fe20000400000 */
[----:B------:R-:W-:Y:S03]  /*36c0*/  BSSY B1, `(.L_x_84) ;  /* 0x0000006000017945 */ /* 0x000fe60003800000 */
[----:B------:R-:W-:-:S05]  /*36d0*/  FFMA R81, R81, R88, R62 ;  /* 0x0000005851517223 */ /* 0x000fca000000003e */
[----:B------:R0:W-:Y:S01]  /*36e0*/  @P0 STG.E desc[UR36][R14.64+0xc4], R81 ;  /* 0x0000c4510e000986 */ /* 0x0001e2000c101924 */
[----:B------:R-:W-:-:S13]  /*36f0*/  ISETP.GT.AND P0, PT, R3, 0x8, P3 ;  /* 0x000000080300780c */ /* 0x000fda0001f04270 */
[----:B0-----:R-:W-:Y:S05]  /*3700*/  @!P0 BRA `(.L_x_85) ;  /* 0x0000000000048947 */ /* 0x001fea0003800000 */
[----:B------:R0:W5:Y:S02]  /*3710*/  LDG.E.LTC128B R63, desc[UR36][R10.64+0xc0] ;  /* 0x0000c0240a3f7981 */ /* 0x000164000c1e1920 */
.L_x_85:
[----:B------:R-:W-:Y:S05]  /*3720*/  BSYNC B1 ;  /* 0x0000000000017941 */ /* 0x000fea0003800000 */
.L_x_84:
[----:B-----5:R-:W-:Y:S01]  /*3730*/  FMUL R65, R63, R90 ;  /* 0x0000005a3f417220 */ /* 0x020fe20000400000 */
[----:B------:R-:W-:Y:S03]  /*3740*/  BSSY B1, `(.L_x_86) ;  /* 0x0000006000017945 */ /* 0x000fe60003800000 */
[----:B------:R-:W-:-:S05]  /*3750*/  FFMA R65, R82, R88, R65 ;  /* 0x0000005852417223 */ /* 0x000fca0000000041 */
[----:B------:R0:W-:Y:S01]  /*3760*/  @P0 STG.E desc[UR36][R20.64+0xc0], R65 ;  /* 0x0000c04114000986 */ /* 0x0001e2000c101924 */
[----:B------:R-:W-:-:S13]  /*3770*/  ISETP.GT.AND P0, PT, R3, 0x8, P2 ;  /* 0x000000080300780c */ /* 0x000fda0001704270 */
[----:B0-----:R-:W-:Y:S05]  /*3780*/  @!P0 BRA `(.L_x_87) ;  /* 0x0000000000048947 */ /* 0x001fea0003800000 */
[----:B------:R0:W5:Y:S02]  /*3790*/  LDG.E.LTC128B R63, desc[UR36][R10.64+0xc4] ;  /* 0x0000c4240a3f7981 */ /* 0x000164000c1e1920 */
.L_x_87:
[----:B------:R-:W-:Y:S05]  /*37a0*/  BSYNC B1 ;  /* 0x0000000000017941 */ /* 0x000fea0003800000 */
.L_x_86:
[----:B-----5:R-:W-:Y:S01]  /*37b0*/  FMUL R62, R63, R90 ;  /* 0x0000005a3f3e7220 */ /* 0x020fe20000400000 */
[----:B------:R-:W-:Y:S01]  /*37c0*/  ISETP.GT.AND P1, PT, R4, 0x38, PT ;  /* 0x000000380400780c */ /* 0x000fe20003f24270 */
[----:B------:R-:W-:Y:S01]  /*37d0*/  BSSY B1, `(.L_x_88) ;  /* 0x0000007000017945 */ /* 0x000fe20003800000 */
[----:B------:R-:W-:Y:S02]  /*37e0*/  IMAD.MOV.U32 R69, RZ, RZ, R63 ;  /* 0x000000ffff457224 */ /* 0x000fe400078e003f */
[----:B------:R-:W-:-:S05]  /*37f0*/  FFMA R83, R83, R88, R62 ;  /* 0x0000005853537223 */ /* 0x000fca000000003e */
[----:B------:R0:W-:Y:S01]  /*3800*/  @P0 STG.E desc[UR36][R20.64+0xc4], R83 ;  /* 0x0000c45314000986 */ /* 0x0001e2000c101924 */
[----:B------:R-:W-:-:S13]  /*3810*/  ISETP.GT.AND P0, PT, R3, RZ, P1 ;  /* 0x000000ff0300720c */ /* 0x000fda0000f04270 */
[----:B0-----:R-:W-:Y:S05]  /*3820*/  @!P0 BRA `(.L_x_89) ;  /* 0x0000000000048947 */ /* 0x001fea0003800000 */
[----:B------:R0:W5:Y:S02]  /*3830*/  LDG.E.LTC128B R69, desc[UR36][R8.64+0xe0] ;  /* 0x0000e02408457981 */ /* 0x000164000c1e1920 */
.L_x_89:
[----:B------:R-:W-:Y:S05]  /*3840*/  BSYNC B1 ;  /* 0x0000000000017941 */ /* 0x000fea0003800000 */
.L_x_88:
[----:B-----5:R-:W-:Y:S01]  /*3850*/  FMUL R63, R69, R90 ;  /* 0x0000005a453f7220 */ /* 0x020fe20000400000 */
[----:B------:R-:W-:Y:S03]  /*3860*/  BSSY B1, `(.L_x_90) ;  /* 0x000000d000017945 */ /* 0x000fe60003800000 */
[----:B------:R-:W-:-:S05]  /*3870*/  FFMA R71, R84, R88, R63 ;  /* 0x0000005854477223 */ /* 0x000fca000000003f */
[----:B------:R0:W-:Y:S01]  /*3880*/  @P0 STG.E desc[UR36][R14.64+0xe0], R71 ;  /* 0x0000e0470e000986 */ /* 0x0001e2000c101924 */
[----:B------:R-:W-:-:S05]  /*3890*/  IADD3 R64, P0, R5, R20, RZ ;  /* 0x0000001405407210 */ /* 0x000fca0007f1e0ff */
[----:B------:R-:W-:Y:S01]  /*38a0*/  IMAD.X R65, R91, 0x1, R21, P0 ;  /* 0x000000015b417824 */ /* 0x000fe200000e0615 */
[----:B------:R-:W-:-:S04]  /*38b0*/  IADD3 R66, P0, R5, R20, RZ ;  /* 0x0000001405427210 */ /* 0x000fc80007f1e0ff */
[----:B------:R-:W-:Y:S02]  /*38c0*/  IADD3.X R67, R91, R21, RZ, P0, !PT ;  /* 0x000000155b437210 */ /* 0x000fe400007fe4ff */
[----:B------:R-:W-:-:S05]  /*38d0*/  IADD3 R62, P0, R5, R14, RZ ;  /* 0x0000000e053e7210 */ /* 0x000fca0007f1e0ff */
[----:B------:R-:W-:Y:S01]  /*38e0*/  IMAD.X R63, R91, 0x1, R15, P0 ;  /* 0x000000015b3f7824 */ /* 0x000fe200000e060f */
[----:B------:R-:W-:-:S04]  /*38f0*/  ISETP.GT.AND P0, PT, R4, 0x39, PT ;  /* 0x000000390400780c */ /* 0x000fc80003f04270 */
[----:B------:R-:W-:-:S13]  /*3900*/  ISETP.GT.AND P4, PT, R3, RZ, P0 ;  /* 0x000000ff0300720c */ /* 0x000fda0000784270 */
[----:B0-----:R-:W-:Y:S05]  /*3910*/  @!P4 BRA `(.L_x_91) ;  /* 0x000000000004c947 */ /* 0x001fea0003800000 */
[----:B------:R0:W5:Y:S02]  /*3920*/  LDG.E.LTC128B R69, desc[UR36][R8.64+0xe4] ;  /* 0x0000e42408457981 */ /* 0x000164000c1e1920 */
.L_x_91:
[----:B------:R-:W-:Y:S05]  /*3930*/  BSYNC B1 ;  /* 0x0000000000017941 */ /* 0x000fea0003800000 */
.L_x_90:
[----:B-----5:R-:W-:Y:S01]  /*3940*/  FMUL R4, R69, R90 ;  /* 0x0000005a45047220 */ /* 0x020fe20000400000 */
[----:B------:R-:W-:Y:S03]  /*3950*/  BSSY B1, `(.L_x_92) ;  /* 0x0000006000017945 */ /* 0x000fe60003800000 */
[----:B------:R-:W-:-:S05]  /*3960*/  FFMA R85, R85, R88, R4 ;  /* 0x0000005855557223 */ /* 0x000fca0000000004 */
[----:B------:R0:W-:Y:S01]  /*3970*/  @P4 STG.E desc[UR36][R14.64+0xe4], R85 ;  /* 0x0000e4550e004986 */ /* 0x0001e2000c101924 */
[----:B------:R-:W-:-:S13]  /*3980*/  ISETP.GT.AND P4, PT, R3, 0x8, P1 ;  /* 0x000000080300780c */ /* 0x000fda0000f84270 */
[----:B0-----:R-:W-:Y:S05]  /*3990*/  @!P4 BRA `(.L_x_93) ;  /* 0x000000000004c947 */ /* 0x001fea0003800000 */
[----:B------:R0:W5:Y:S02]  /*39a0*/  LDG.E.LTC128B R69, desc[UR36][R10.64+0xe0] ;  /* 0x0000e0240a457981 */ /* 0x000164000c1e1920 */
.L_x_93:
[----:B------:R-:W-:Y:S05]  /*39b0*/  BSYNC B1 ;  /* 0x0000000000017941 */ /* 0x000fea0003800000 */
.L_x_92:
[----:B-----5:R-:W-:Y:S01]  /*39c0*/  FMUL R5, R69, R90 ;  /* 0x0000005a45057220 */ /* 0x020fe20000400000 */
[----:B------:R-:W-:Y:S03]  /*39d0*/  BSSY B1, `(.L_x_94) ;  /* 0x0000006000017945 */ /* 0x000fe60003800000 */
[----:B------:R-:W-:-:S05]  /*39e0*/  FFMA R5, R86, R88, R5 ;  /* 0x0000005856057223 */ /* 0x000fca0000000005 */
[----:B------:R0:W-:Y:S01]  /*39f0*/  @P4 STG.E desc[UR36][R20.64+0xe0], R5 ;  /* 0x0000e00514004986 */ /* 0x0001e2000c101924 */
[----:B------:R-:W-:-:S13]  /*3a00*/  ISETP.GT.AND P4, PT, R3, 0x8, P0 ;  /* 0x000000080300780c */ /* 0x000fda0000784270 */
[----:B0-----:R-:W-:Y:S05]  /*3a10*/  @!P4 BRA `(.L_x_95) ;  /* 0x000000000004c947 */ /* 0x001fea0003800000 */
[----:B------:R0:W5:Y:S02]  /*3a20*/  LDG.E.LTC128B R69, desc[UR36][R10.64+0xe4] ;  /* 0x0000e4240a457981 */ /* 0x000164000c1e1920 */
.L_x_95:
[----:B------:R-:W-:Y:S05]  /*3a30*/  BSYNC B1 ;  /* 0x0000000000017941 */ /* 0x000fea0003800000 */
.L_x_94:
[----:B-----5:R-:W-:-:S04]  /*3a40*/  FMUL R4, R69, R90 ;  /* 0x0000005a45047220 */ /* 0x020fc80000400000 */
[----:B------:R-:W-:-:S05]  /*3a50*/  FFMA R87, R87, R88, R4 ;  /* 0x0000005857577223 */ /* 0x000fca0000000004 */
[----:B------:R0:W-:Y:S01]  /*3a60*/  @P4 STG.E desc[UR36][R20.64+0xe4], R87 ;  /* 0x0000e45714004986 */ /* 0x0001e2000c101924 */
[----:B------:R-:W-:-:S13]  /*3a70*/  ISETP.GT.AND P4, PT, R3, 0x80, P6 ;  /* 0x000000800300780c */ /* 0x000fda0003784270 */
[----:B------:R-:W2:Y:S01]  /*3a80*/  @P4 LDG.E.LTC128B R69, desc[UR36][R58.64] ;  /* 0x000000243a454981 */ /* 0x000ea2000c1e1920 */
[----:B------:R-:W-:Y:S01]  /*3a90*/  BSSY B1, `(.L_x_96) ;  /* 0x0000008000017945 */ /* 0x000fe20003800000 */
[----:B--2---:R-:W-:-:S04]  /*3aa0*/  FMUL R5, R69, R90 ;  /* 0x0000005a45057220 */ /* 0x004fc80000400000 */
[----:B------:R-:W-:-:S05]  /*3ab0*/  FFMA R5, R24, R88, R5 ;  /* 0x0000005818057223 */ /* 0x000fca0000000005 */
[----:B------:R0:W-:Y:S01]  /*3ac0*/  @P4 STG.E desc[UR36][R62.64], R5 ;  /* 0x000000053e004986 */ /* 0x0001e2000c101924 */
[----:B------:R-:W-:-:S04]  /*3ad0*/  ISETP.NE.AND P4, PT, R107, RZ, PT ;  /* 0x000000ff6b00720c */ /* 0x000fc80003f85270 */
[----:B------:R-:W-:-:S13]  /*3ae0*/  ISETP.GT.AND P4, PT, R3, 0x80, P4 ;  /* 0x000000800300780c */ /* 0x000fda0002784270 */
[----:B0-----:R-:W-:Y:S05]  /*3af0*/  @!P4 BRA `(.L_x_97) ;  /* 0x000000000004c947 */ /* 0x001fea0003800000 */
[----:B------:R0:W5:Y:S02]  /*3b00*/  LDG.E.LTC128B R69, desc[UR36][R12.64+0x4] ;  /* 0x000004240c457981 */ /* 0x000164000c1e1920 */
.L_x_97:
[----:B------:R-:W-:Y:S05]  /*3b10*/  BSYNC B1 ;  /* 0x0000000000017941 */ /* 0x000fea0003800000 */
.L_x_96:
[----:B-----5:R-:W-:Y:S01]  /*3b20*/  FMUL R4, R69, R90 ;  /* 0x0000005a45047220 */ /* 0x020fe20000400000 */
[----:B------:R-:W-:Y:S01]  /*3b30*/  @P4 IMAD.MOV.U32 R5, RZ, RZ, R63 ;  /* 0x000000ffff054224 */ /* 0x000fe200078e003f */
[----:B------:R-:W-:Y:S01]  /*3b40*/  ISETP.GT.AND P6, PT, R3, 0x88, P6 ;  /* 0x000000880300780c */ /* 0x000fe200037c4270 */
[----:B------:R-:W-:Y:S01]  /*3b50*/  BSSY B1, `(.L_x_98) ;  /* 0x0000006000017945 */ /* 0x000fe20003800000 */
[----:B------:R-:W-:Y:S01]  /*3b60*/  FFMA R25, R25, R88, R4 ;  /* 0x0000005819197223 */ /* 0x000fe20000000004 */
[----:B------:R-:W-:-:S05]  /*3b70*/  @P4 IMAD.MOV.U32 R4, RZ, RZ, R62 ;  /* 0x000000ffff044224 */ /* 0x000fca00078e003e */
[----:B------:R2:W-:Y:S05]  /*3b80*/  @P4 STG.E desc[UR36][R4.64+0x4], R25 ;  /* 0x0000041904004986 */ /* 0x0005ea000c101924 */
[----:B------:R-:W-:Y:S05]  /*3b90*/  @!P6 BRA `(.L_x_99) ;  /* 0x000000000004e947 */ /* 0x000fea0003800000 */
[----:B------:R0:W5:Y:S02]  /*3ba0*/  LDG.E.LTC128B R69, desc[UR36][R60.64] ;  /* 0x000000243c457981 */ /* 0x000164000c1e1920 */
.L_x_99:
[----:B------:R-:W-:Y:S05]  /*3bb0*/  BSYNC B1 ;  /* 0x0000000000017941 */ /* 0x000fea0003800000 */
.L_x_98:
[----:B--2--5:R-:W-:Y:S01]  /*3bc0*/  FMUL R5, R69, R90 ;  /* 0x0000005a45057220 */ /* 0x024fe20000400000 */
[----:B------:R-:W-:Y:S01]  /*3bd0*/  ISETP.NE.AND P4, PT, R107, RZ, PT ;  /* 0x000000ff6b00720c */ /* 0x000fe20003f85270 */
[----:B------:R-:W-:Y:S02]  /*3be0*/  BSSY B1, `(.L_x_100) ;  /* 0x0000006000017945 */ /* 0x000fe40003800000 */
[----:B------:R-:W-:Y:S01]  /*3bf0*/  FFMA R5, R26, R88, R5 ;  /* 0x000000581a057223 */ /* 0x000fe20000000005 */
[----:B------:R-:W-:-:S04]  /*3c00*/  ISETP.GT.AND P4, PT, R3, 0x88, P4 ;  /* 0x000000880300780c */ /* 0x000fc80002784270 */
[----:B------:R2:W-:Y:S09]  /*3c10*/  @P6 STG.E desc[UR36][R64.64], R5 ;  /* 0x0000000540006986 */ /* 0x0005f2000c101924 */
[----:B------:R-:W-:Y:S05]  /*3c20*/  @!P4 BRA `(.L_x_101) ;  /* 0x000000000004c947 */ /* 0x000fea0003800000 */
[----:B------:R0:W5:Y:S02]  /*3c30*/  LDG.E.LTC128B R69, desc[UR36][R56.64+0x4] ;  /* 0x0000042438457981 */ /* 0x000164000c1e1920 */
.L_x_101:
[----:B------:R-:W-:Y:S05]  /*3c40*/  BSYNC B1 ;  /* 0x0000000000017941 */ /* 0x000fea0003800000 */
.L_x_100:
[----:B-----5:R-:W-:Y:S01]  /*3c50*/  FMUL R4, R69, R90 ;  /* 0x0000005a45047220 */ /* 0x020fe20000400000 */
[----:B------:R-:W-:Y:S01]  /*3c60*/  ISETP.NE.AND P6, PT, R108, RZ, PT ;  /* 0x000000ff6c00720c */ /* 0x000fe20003fc5270 */
[----:B------:R-:W-:Y:S02]  /*3c70*/  BSSY B1, `(.L_x_102) ;  /* 0x0000006000017945 */ /* 0x000fe40003800000 */
[----:B------:R-:W-:-:S05]  /*3c80*/  FFMA R27, R27, R88, R4 ;  /* 0x000000581b1b7223 */ /* 0x000fca0000000004 */
[----:B------:R0:W-:Y:S01]  /*3c90*/  @P4 STG.E desc[UR36][R66.64+0x4], R27 ;  /* 0x0000041b42004986 */ /* 0x0001e2000c101924 */
[----:B------:R-:W-:-:S13]  /*3ca0*/  ISETP.GT.AND P4, PT, R3, 0x80, P6 ;  /* 0x000000800300780c */ /* 0x000fda0003784270 */
[----:B0-----:R-:W-:Y:S05]  /*3cb0*/  @!P4 BRA `(.L_x_103) ;  /* 0x000000000004c947 */ /* 0x001fea0003800000 */
[----:B------:R0:W5:Y:S02]  /*3cc0*/  LDG.E.LTC128B R69, desc[UR36][R12.64+0x20] ;  /* 0x000020240c457981 */ /* 0x000164000c1e1920 */
.L_x_103:
[----:B------:R-:W-:Y:S05]  /*3cd0*/  BSYNC B1 ;  /* 0x0000000000017941 */ /* 0x000fea0003800000 */
.L_x_102:
[----:B--2--5:R-:W-:Y:S01]  /*3ce0*/  FMUL R5, R69, R90 ;  /* 0x0000005a45057220 */ /* 0x024fe20000400000 */
[----:B------:R-:W-:Y:S01]  /*3cf0*/  @P4 IMAD.MOV.U32 R4, RZ, RZ, R62 ;  /* 0x000000ffff044224 */ /* 0x000fe200078e003e */
[----:B------:R-:W-:Y:S01]  /*3d00*/  ISETP.NE.AND P6, PT, R109, RZ, PT ;  /* 0x000000ff6d00720c */ /* 0x000fe20003fc5270 */
[----:B------:R-:W-:Y:S01]  /*3d10*/  BSSY B1, `(.L_x_104) ;  /* 0x0000007000017945 */ /* 0x000fe20003800000 */
[----:B-1--4-:R-:W-:Y:S01]  /*3d20*/  FFMA R9, R28, R88, R5 ;  /* 0x000000581c097223 */ /* 0x012fe20000000005 */
[----:B------:R-:W-:-:S05]  /*3d30*/  @P4 IMAD.MOV.U32 R5, RZ, RZ, R63 ;  /* 0x000000ffff054224 */ /* 0x000fca00078e003f */
[----:B------:R1:W-:Y:S01]  /*3d40*/  @P4 STG.E desc[UR36][R4.64+0x20], R9 ;  /* 0x0000200904004986 */ /* 0x0003e2000c101924 */
[----:B------:R-:W-:-:S13]  /*3d50*/  ISETP.GT.AND P4, PT, R3, 0x80, P6 ;  /* 0x000000800300780c */ /* 0x000fda0003784270 */
[----:B-1----:R-:W-:Y:S05]  /*3d60*/  @!P4 BRA `(.L_x_105) ;  /* 0x000000000004c947 */ /* 0x002fea0003800000 */
[----:B------:R1:W5:Y:S02]  /*3d70*/  LDG.E.LTC128B R69, desc[UR36][R12.64+0x24] ;  /* 0x000024240c457981 */ /* 0x000364000c1e1920 */
.L_x_105:
[----:B------:R-:W-:Y:S05]  /*3d80*/  BSYNC B1 ;  /* 0x0000000000017941 */ /* 0x000fea0003800000 */
.L_x_104:
[----:B-----5:R-:W-:Y:S01]  /*3d90*/  FMUL R4, R69, R90 ;  /* 0x0000005a45047220 */ /* 0x020fe20000400000 */
[----:B------:R-:W-:Y:S01]  /*3da0*/  @P4 IMAD.MOV.U32 R5, RZ, RZ, R63 ;  /* 0x000000ffff054224 */ /* 0x000fe200078e003f */
[----:B------:R-:W-:Y:S02]  /*3db0*/  BSSY B1, `(.L_x_106) ;  /* 0x0000008000017945 */ /* 0x000fe40003800000 */
[----:B------:R-:W-:Y:S01]  /*3dc0*/  FFMA R29, R29, R88, R4 ;  /* 0x000000581d1d7223 */ /* 0x000fe20000000004 */
[----:B------:R-:W-:-:S05]  /*3dd0*/  @P4 IMAD.MOV.U32 R4, RZ, RZ, R62 ;  /* 0x000000ffff044224 */ /* 0x000fca00078e003e */
[----:B------:R2:W-:Y:S01]  /*3de0*/  @P4 STG.E desc[UR36][R4.64+0x24], R29 ;  /* 0x0000241d04004986 */ /* 0x0005e2000c101924 */
[----:B------:R-:W-:-:S04]  /*3df0*/  ISETP.NE.AND P4, PT, R108, RZ, PT ;  /* 0x000000ff6c00720c */ /* 0x000fc80003f85270 */
[----:B------:R-:W-:-:S13]  /*3e00*/  ISETP.GT.AND P4, PT, R3, 0x88, P4 ;  /* 0x000000880300780c */ /* 0x000fda0002784270 */
[----:B--2---:R-:W-:Y:S05]  /*3e10*/  @!P4 BRA `(.L_x_107) ;  /* 0x000000000004c947 */ /* 0x004fea0003800000 */
[----:B------:R2:W5:Y:S02]  /*3e20*/  LDG.E.LTC128B R69, desc[UR36][R56.64+0x20] ;  /* 0x0000202438457981 */ /* 0x000564000c1e1920 */
.L_x_107:
[----:B------:R-:W-:Y:S05]  /*3e30*/  BSYNC B1 ;  /* 0x0000000000017941 */ /* 0x000fea0003800000 */
.L_x_106:
[----:B-----5:R-:W-:Y:S01]  /*3e40*/  FMUL R5, R69, R90 ;  /* 0x0000005a45057220 */ /* 0x020fe20000400000 */
[----:B------:R-:W-:Y:S03]  /*3e50*/  BSSY B1, `(.L_x_108) ;  /* 0x0000006000017945 */ /* 0x000fe60003800000 */
[----:B------:R-:W-:-:S05]  /*3e60*/  FFMA R5, R30, R88, R5 ;  /* 0x000000581e057223 */ /* 0x000fca0000000005 */
[----:B------:R4:W-:Y:S01]  /*3e70*/  @P4 STG.E desc[UR36][R6.64+0x20], R5 ;  /* 0x0000200506004986 */ /* 0x0009e2000c101924 */
[----:B------:R-:W-:-:S13]  /*3e80*/  ISETP.GT.AND P4, PT, R3, 0x88, P6 ;  /* 0x000000880300780c */ /* 0x000fda0003784270 */
[----:B----4-:R-:W-:Y:S05]  /*3e90*/  @!P4 BRA `(.L_x_109) ;  /* 0x000000000004c947 */ /* 0x010fea0003800000 */
[----:B------:R4:W5:Y:S02]  /*3ea0*/  LDG.E.LTC128B R69, desc[UR36][R56.64+0x24] ;  /* 0x0000242438457981 */ /* 0x000964000c1e1920 */
.L_x_109:
[----:B------:R-:W-:Y:S05]  /*3eb0*/  BSYNC B1 ;  /* 0x0000000000017941 */ /* 0x000fea0003800000 */
.L_x_108:
[----:B-----5:R-:W-:Y:S01]  /*3ec0*/  FMUL R4, R69, R90 ;  /* 0x0000005a45047220 */ /* 0x020fe20000400000 */
[----:B------:R-:W-:Y:S01]  /*3ed0*/  @P4 IMAD.MOV.U32 R5, RZ, RZ, R7 ;  /* 0x000000ffff054224 */ /* 0x000fe200078e0007 */
[----:B------:R-:W-:Y:S01]  /*3ee0*/  ISETP.NE.AND P6, PT, R110, RZ, PT ;  /* 0x000000ff6e00720c */ /* 0x000fe20003fc5270 */
[----:B------:R-:W-:Y:S01]  /*3ef0*/  BSSY B1, `(.L_x_110) ;  /* 0x0000007000017945 */ /* 0x000fe20003800000 */
[----:B------:R-:W-:Y:S01]  /*3f00*/  FFMA R31, R31, R88, R4 ;  /* 0x000000581f1f7223 */ /* 0x000fe20000000004 */
[----:B------:R-:W-:-:S05]  /*3f10*/  @P4 IMAD.MOV.U32 R4, RZ, RZ, R6 ;  /* 0x000000ffff044224 */ /* 0x000fca00078e0006 */
[----:B------:R0:W-:Y:S01]  /*3f20*/  @P4 STG.E desc[UR36][R4.64+0x24], R31 ;  /* 0x0000241f04004986 */ /* 0x0001e2000c101924 */
[----:B------:R-:W-:-:S13]  /*3f30*/  ISETP.GT.AND P4, PT, R3, 0x80, P6 ;  /* 0x000000800300780c */ /* 0x000fda0003784270 */
[----:B0-----:R-:W-:Y:S05]  /*3f40*/  @!P4 BRA `(.L_x_111) ;  /* 0x000000000004c947 */ /* 0x001fea0003800000 */
[----:B------:R0:W5:Y:S02]  /*3f50*/  LDG.E.LTC128B R69, desc[UR36][R12.64+0x40] ;  /* 0x000040240c457981 */ /* 0x000164000c1e1920 */
.L_x_111:
[----:B------:R-:W-:Y:S05]  /*3f60*/  BSYNC B1 ;  /* 0x0000000000017941 */ /* 0x000fea0003800000 */
.L_x_110:
[----:B-----5:R-:W-:Y:S01]  /*3f70*/  FMUL R5, R69, R90 ;  /* 0x0000005a45057220 */ /* 0x020fe20000400000 */
[----:B------:R-:W-:Y:S01]  /*3f80*/  @P4 IMAD.MOV.U32 R4, RZ, RZ, R62 ;  /* 0x000000ffff044224 */ /* 0x000fe200078e003e */
[----:B------:R-:W-:Y:S01]  /*3f90*/  ISETP.NE.AND P6, PT, R92, RZ, PT ;  /* 0x000000ff5c00720c */ /* 0x000fe20003fc5270 */
[----:B------:R-:W-:Y:S01]  /*3fa0*/  BSSY B1, `(.L_x_112) ;  /* 0x0000007000017945 */ /* 0x000fe20003800000 */
[----:B------:R-:W-:Y:S01]  /*3fb0*/  FFMA R9, R32, R88, R5 ;  /* 0x0000005820097223 */ /* 0x000fe20000000005 */
[----:B------:R-:W-:-:S05]  /*3fc0*/  @P4 MOV R5, R63 ;  /* 0x0000003f00054202 */ /* 0x000fca0000000f00 */
[----:B------:R0:W-:Y:S01]  /*3fd0*/  @P4 STG.E desc[UR36][R4.64+0x40], R9 ;  /* 0x0000400904004986 */ /* 0x0001e2000c101924 */
[----:B------:R-:W-:-:S13]  /*3fe0*/  ISETP.GT.AND P4, PT, R3, 0x80, P6 ;  /* 0x000000800300780c */ /* 0x000fda0003784270 */
[----:B0-----:R-:W-:Y:S05]  /*3ff0*/  @!P4 BRA `(.L_x_113) ;  /* 0x000000000004c947 */ /* 0x001fea0003800000 */
[----:B------:R0:W5:Y:S02]  /*4000*/  LDG.E.LTC128B R69, desc[UR36][R12.64+0x44] ;  /* 0x000044240c457981 */ /* 0x000164000c1e1920 */
.L_x_113:
[----:B------:R-:W-:Y:S05]  /*4010*/  BSYNC B1 ;  /* 0x0000000000017941 */ /* 0x000fea0003800000 */
.L_x_112:
        /* <DEDUP_REMOVED lines=8> */
[----:B0-----:R-:W-:Y:S05]  /*40a0*/  @!P4 BRA `(.L_x_115) ;  /* 0x000000000004c947 */ /* 0x001fea0003800000 */
[----:B------:R0:W5:Y:S02]  /*40b0*/  LDG.E.LTC128B R69, desc[UR36][R56.64+0x40] ;  /* 0x0000402438457981 */ /* 0x000164000c1e1920 */
.L_x_115:
[----:B------:R-:W-:Y:S05]  /*40c0*/  BSYNC B1 ;  /* 0x0000000000017941 */ /* 0x000fea0003800000 */
.L_x_114:
[----:B-----5:R-:W-:Y:S01]  /*40d0*/  FMUL R5, R69, R90 ;  /* 0x0000005a45057220 */ /* 0x020fe20000400000 */
[----:B------:R-:W-:Y:S01]  /*40e0*/  @P4 IMAD.MOV.U32 R4, RZ, RZ, R6 ;  /* 0x000000ffff044224 */ /* 0x000fe200078e0006 */
[----:B------:R-:W-:Y:S02]  /*40f0*/  BSSY B1, `(.L_x_116) ;  /* 0x0000007000017945 */ /* 0x000fe40003800000 */
[----:B------:R-:W-:Y:S01]  /*4100*/  FFMA R9, R34, R88, R5 ;  /* 0x0000005822097223 */ /* 0x000fe20000000005 */
[----:B------:R-:W-:-:S05]  /*4110*/  @P4 IMAD.MOV.U32 R5, RZ, RZ, R7 ;  /* 0x000000ffff054224 */ /* 0x000fca00078e0007 */
[----:B------:R0:W-:Y:S01]  /*4120*/  @P4 STG.E desc[UR36][R4.64+0x40], R9 ;  /* 0x0000400904004986 */ /* 0x0001e2000c101924 */
[----:B------:R-:W-:-:S13]  /*4130*/  ISETP.GT.AND P4, PT, R3, 0x88, P6 ;  /* 0x000000880300780c */ /* 0x000fda0003784270 */
[----:B0-----:R-:W-:Y:S05]  /*4140*/  @!P4 BRA `(.L_x_117) ;  /* 0x000000000004c947 */ /* 0x001fea0003800000 */
[----:B------:R0:W5:Y:S02]  /*4150*/  LDG.E.LTC128B R69, desc[UR36][R56.64+0x44] ;  /* 0x0000442438457981 */ /* 0x000164000c1e1920 */
.L_x_117:
[----:B------:R-:W-:Y:S05]  /*4160*/  BSYNC B1 ;  /* 0x0000000000017941 */ /* 0x000fea0003800000 */
.L_x_116:
        /* <DEDUP_REMOVED lines=10> */
.L_x_119:
[----:B------:R-:W-:Y:S05]  /*4210*/  BSYNC B1 ;  /* 0x0000000000017941 */ /* 0x000fea0003800000 */
.L_x_118:
        /* <DEDUP_REMOVED lines=10> */
.L_x_121:
[----:B------:R-:W-:Y:S05]  /*42c0*/  BSYNC B1 ;  /* 0x0000000000017941 */ /* 0x000fea0003800000 */
.L_x_120:
        /* <DEDUP_REMOVED lines=10> */
.L_x_123:
[----:B------:R-:W-:Y:S05]  /*4370*/  BSYNC B1 ;  /* 0x0000000000017941 */ /* 0x000fea0003800000 */
.L_x_122:
[----:B-----5:R-:W-:Y:S01]  /*4380*/  FMUL R5, R69, R90 ;  /* 0x0000005a45057220 */ /* 0x020fe20000400000 */
[----:B------:R-:W-:Y:S01]  /*4390*/  @P4 MOV R4, R6 ;  /* 0x0000000600044202 */ /* 0x000fe20000000f00 */
[----:B------:R-:W-:Y:S02]  /*43a0*/  BSSY B1, `(.L_x_124) ;  /* 0x0000007000017945 */ /* 0x000fe40003800000 */
[----:B------:R-:W-:Y:S01]  /*43b0*/  FFMA R9, R38, R88, R5 ;  /* 0x0000005826097223 */ /* 0x000fe20000000005 */
[----:B------:R-:W-:-:S05]  /*43c0*/  @P4 IMAD.MOV.U32 R5, RZ, RZ, R7 ;  /* 0x000000ffff054224 */ /* 0x000fca00078e0007 */
[----:B------:R0:W-:Y:S01]  /*43d0*/  @P4 STG.E desc[UR36][R4.64+0x60], R9 ;  /* 0x0000600904004986 */ /* 0x0001e2000c101924 */
[----:B------:R-:W-:-:S13]  /*43e0*/  ISETP.GT.AND P4, PT, R3, 0x88, P6 ;  /* 0x000000880300780c */ /* 0x000fda0003784270 */
[----:B0-----:R-:W-:Y:S05]  /*43f0*/  @!P4 BRA `(.L_x_125) ;  /* 0x000000000004c947 */ /* 0x001fea0003800000 */
[----:B------:R0:W5:Y:S02]  /*4400*/  LDG.E.LTC128B R69, desc[UR36][R56.64+0x64] ;  /* 0x0000642438457981 */ /* 0x000164000c1e1920 */
.L_x_125:
[----:B------:R-:W-:Y:S05]  /*4410*/  BSYNC B1 ;  /* 0x0000000000017941 */ /* 0x000fea0003800000 */
.L_x_124:
        /* <DEDUP_REMOVED lines=10> */
.L_x_127:
[----:B------:R-:W-:Y:S05]  /*44c0*/  BSYNC B1 ;  /* 0x0000000000017941 */ /* 0x000fea0003800000 */
.L_x_126:
        /* <DEDUP_REMOVED lines=10> */
.L_x_129:
[----:B------:R-:W-:Y:S05]  /*4570*/  BSYNC B1 ;  /* 0x0000000000017941 */ /* 0x000fea0003800000 */
.L_x_128:
        /* <DEDUP_REMOVED lines=10> */
.L_x_131:
[----:B------:R-:W-:Y:S05]  /*4620*/  BSYNC B1 ;  /* 0x0000000000017941 */ /* 0x000fea0003800000 */
.L_x_130:
        /* <DEDUP_REMOVED lines=9> */
.L_x_133:
[----:B------:R-:W-:Y:S05]  /*46c0*/  BSYNC B1 ;  /* 0x0000000000017941 */ /* 0x000fea0003800000 */
.L_x_132:
[----:B-----5:R-:W-:Y:S01]  /*46d0*/  FMUL R4, R69, R90 ;  /* 0x0000005a45047220 */ /* 0x020fe20000400000 */
[----:B------:R-:W-:Y:S01]  /*46e0*/  @P4 MOV R5, R7 ;  /* 0x0000000700054202 */ /* 0x000fe20000000f00 */
[----:B------:R-:W-:Y:S01]  /*46f0*/  BSSY B1, `(.L_x_134) ;  /* 0x0000008000017945 */ /* 0x000fe20003800000 */
[----:B------:R-:W-:Y:S01]  /*4700*/  ISETP.NE.AND P6, PT, R70, RZ, PT ;  /* 0x000000ff4600720c */ /* 0x000fe20003fc5270 */
[----:B------:R-:W-:Y:S01]  /*4710*/  FFMA R43, R43, R88, R4 ;  /* 0x000000582b2b7223 */ /* 0x000fe20000000004 */
[----:B------:R-:W-:-:S05]  /*4720*/  @P4 IMAD.MOV.U32 R4, RZ, RZ, R6 ;  /* 0x000000ffff044224 */ /* 0x000fca00078e0006 */
[----:B------:R0:W-:Y:S01]  /*4730*/  @P4 STG.E desc[UR36][R4.64+0x84], R43 ;  /* 0x0000842b04004986 */ /* 0x0001e2000c101924 */
[----:B------:R-:W-:-:S13]  /*4740*/  ISETP.GT.AND P4, PT, R3, 0x80, P6 ;  /* 0x000000800300780c */ /* 0x000fda0003784270 */
[----:B0-----:R-:W-:Y:S05]  /*4750*/  @!P4 BRA `(.L_x_135) ;  /* 0x000000000004c947 */ /* 0x001fea0003800000 */
[----:B------:R0:W5:Y:S02]  /*4760*/  LDG.E.LTC128B R69, desc[UR36][R12.64+0xa0] ;  /* 0x0000a0240c457981 */ /* 0x000164000c1e1920 */
.L_x_135:
[----:B------:R-:W-:Y:S05]  /*4770*/  BSYNC B1 ;  /* 0x0000000000017941 */ /* 0x000fea0003800000 */
.L_x_134:
        /* <DEDUP_REMOVED lines=9> */
.L_x_137:
[----:B------:R-:W-:Y:S05]  /*4810*/  BSYNC B1 ;  /* 0x0000000000017941 */ /* 0x000fea0003800000 */
.L_x_136:
        /* <DEDUP_REMOVED lines=9> */
.L_x_139:
[----:B------:R-:W-:Y:S05]  /*48b0*/  BSYNC B1 ;  /* 0x0000000000017941 */ /* 0x000fea0003800000 */
.L_x_138:
        /* <DEDUP_REMOVED lines=9> */
.L_x_141:
[----:B------:R-:W-:Y:S05]  /*4950*/  BSYNC B1 ;  /* 0x0000000000017941 */ /* 0x000fea0003800000 */
.L_x_140:
[----:B0----5:R-:W-:Y:S01]  /*4960*/  FMUL R4, R69, R90 ;  /* 0x0000005a45047220 */ /* 0x021fe20000400000 */
        /* <DEDUP_REMOVED lines=8> */
.L_x_143:
[----:B------:R-:W-:Y:S05]  /*49f0*/  BSYNC B1 ;  /* 0x0000000000017941 */ /* 0x000fea0003800000 */
.L_x_142:
        /* <DEDUP_REMOVED lines=9> */
.L_x_145:
[----:B------:R-:W-:Y:S05]  /*4a90*/  BSYNC B1 ;  /* 0x0000000000017941 */ /* 0x000fea0003800000 */
.L_x_144:
[----:B0----5:R-:W-:Y:S01]  /*4aa0*/  FMUL R4, R69, R90 ;  /* 0x0000005a45047220 */ /* 0x021fe20000400000 */
[----:B------:R-:W-:Y:S01]  /*4ab0*/  @P5 IMAD.MOV.U32 R5, RZ, RZ, R63 ;  /* 0x000000ffff055224 */ /* 0x000fe200078e003f */
[----:B------:R-:W-:Y:S01]  /*4ac0*/  ISETP.GT.AND P3, PT, R3, 0x88, P3 ;  /* 0x000000880300780c */ /* 0x000fe20001f64270 */
[----:B------:R-:W-:Y:S01]  /*4ad0*/  BSSY B1, `(.L_x_146) ;  /* 0x0000006000017945 */ /* 0x000fe20003800000 */
[----:B------:R-:W-:Y:S01]  /*4ae0*/  FFMA R49, R49, R88, R4 ;  /* 0x0000005831317223 */ /* 0x000fe20000000004 */
[----:B------:R-:W-:-:S05]  /*4af0*/  @P5 MOV R4, R62 ;  /* 0x0000003e00045202 */ /* 0x000fca0000000f00 */
[----:B------:R0:W-:Y:S05]  /*4b00*/  @P5 STG.E desc[UR36][R4.64+0xc4], R49 ;  /* 0x0000c43104005986 */ /* 0x0001ea000c101924 */
[----:B------:R-:W-:Y:S05]  /*4b10*/  @!P3 BRA `(.L_x_147) ;  /* 0x000000000004b947 */ /* 0x000fea0003800000 */
[----:B------:R0:W5:Y:S02]  /*4b20*/  LDG.E.LTC128B R69, desc[UR36][R56.64+0xc0] ;  /* 0x0000c02438457981 */ /* 0x000164000c1e1920 */
.L_x_147:
[----:B------:R-:W-:Y:S05]  /*4b30*/  BSYNC B1 ;  /* 0x0000000000017941 */ /* 0x000fea0003800000 */
.L_x_146:
        /* <DEDUP_REMOVED lines=9> */
.L_x_149:
[----:B------:R-:W-:Y:S05]  /*4bd0*/  BSYNC B1 ;  /* 0x0000000000017941 */ /* 0x000fea0003800000 */
.L_x_148:
        /* <DEDUP_REMOVED lines=9> */
.L_x_151:
[----:B------:R-:W-:Y:S05]  /*4c70*/  BSYNC B1 ;  /* 0x0000000000017941 */ /* 0x000fea0003800000 */
.L_x_150:
        /* <DEDUP_REMOVED lines=9> */
.L_x_153:
[----:B------:R-:W-:Y:S05]  /*4d10*/  BSYNC B1 ;  /* 0x0000000000017941 */ /* 0x000fea0003800000 */
.L_x_152:
[----:B0----5:R-:W-:Y:S01]  /*4d20*/  FMUL R4, R69, R90 ;  /* 0x0000005a45047220 */ /* 0x021fe20000400000 */
[----:B------:R-:W-:Y:S01]  /*4d30*/  ISETP.GT.AND P1, PT, R3, 0x88, P1 ;  /* 0x000000880300780c */ /* 0x000fe20000f24270 */
[----:B------:R-:W-:Y:S02]  /*4d40*/  BSSY B1, `(.L_x_154) ;  /* 0x0000005000017945 */ /* 0x000fe40003800000 */
[----:B------:R-:W-:-:S05]  /*4d50*/  FFMA R53, R53, R88, R4 ;  /* 0x0000005835357223 */ /* 0x000fca0000000004 */
[----:B------:R0:W-:Y:S05]  /*4d60*/  @P2 STG.E desc[UR36][R62.64+0xe4], R53 ;  /* 0x0000e4353e002986 */ /* 0x0001ea000c101924 */
[----:B------:R-:W-:Y:S05]  /*4d70*/  @!P1 BRA `(.L_x_155) ;  /* 0x0000000000049947 */ /* 0x000fea0003800000 */
[----:B------:R0:W5:Y:S02]  /*4d80*/  LDG.E.LTC128B R69, desc[UR36][R56.64+0xe0] ;  /* 0x0000e02438457981 */ /* 0x000164000c1e1920 */
.L_x_155:
[----:B------:R-:W-:Y:S05]  /*4d90*/  BSYNC B1 ;  /* 0x0000000000017941 */ /* 0x000fea0003800000 */
.L_x_154:
        /* <DEDUP_REMOVED lines=9> */
.L_x_157:
[----:B------:R-:W-:Y:S05]  /*4e30*/  BSYNC B1 ;  /* 0x0000000000017941 */ /* 0x000fea0003800000 */
.L_x_156:
[----:B0----5:R-:W-:-:S04]  /*4e40*/  FMUL R4, R69, R90 ;  /* 0x0000005a45047220 */ /* 0x021fc80000400000 */
[----:B------:R-:W-:Y:S01]  /*4e50*/  FFMA R55, R55, R88, R4 ;  /* 0x0000005837377223 */ /* 0x000fe20000000004 */
[----:B------:R-:W-:Y:S06]  /*4e60*/  @!P0 BRA `(.L_x_158) ;  /* 0x00000010007c8947 */ /* 0x000fec0003800000 */
[----:B------:R0:W-:Y:S01]  /*4e70*/  STG.E desc[UR36][R6.64+0xe4], R55 ;  /* 0x0000e43706007986 */ /* 0x0001e2000c101924 */
[----:B------:R-:W-:Y:S05]  /*4e80*/  BRA `(.L_x_158) ;  /* 0x0000001000747947 */ /* 0x000fea0003800000 */
.L_x_35:
[----:B------:R-:W-:Y:S01]  /*4e90*/  ULDC.64 UR4, c[0x0][0x5c0] ;  /* 0x0001700000047ab9 */ /* 0x000fe20000000a00 */
[-C--:B------:R-:W-:Y:S01]  /*4ea0*/  FMUL R5, R56, R88.reuse ;  /* 0x0000005838057220 */ /* 0x080fe20000400000 */
[----:B------:R-:W-:Y:S01]  /*4eb0*/  LEA R8, P1, R10, UR4, 0x2 ;  /* 0x000000040a087c11 */ /* 0x000fe2000f8210ff */
[----:B------:R-:W-:Y:S01]  /*4ec0*/  IMAD.SHL.U32 R15, R112, 0x20, RZ ;  /* 0x00000020700f7824 */ /* 0x000fe200078e00ff */
[----:B------:R-:W-:Y:S01]  /*4ed0*/  ISETP.GT.AND P2, PT, R4, 0x1, PT ;  /* 0x000000010400780c */ /* 0x000fe20003f44270 */
[-C--:B------:R-:W-:Y:S01]  /*4ee0*/  FMUL R57, R57, R88.reuse ;  /* 0x0000005839397220 */ /* 0x080fe20000400000 */
[----:B------:R-:W-:Y:S01]  /*4ef0*/  LEA.HI.X R9, R10, UR5, R91, 0x2, P1 ;  /* 0x000000050a097c11 */ /* 0x000fe200088f145b */
[-C--:B------:R-:W-:Y:S01]  /*4f00*/  FMUL R59, R59, R88.reuse ;  /* 0x000000583b3b7220 */ /* 0x080fe20000400000 */
[----:B------:R-:W-:Y:S01]  /*4f10*/  ISETP.GT.AND P1, PT, R3, RZ, P2 ;  /* 0x000000ff0300720c */ /* 0x000fe20001724270 */
[----:B------:R-:W-:Y:S01]  /*4f20*/  FMUL R13, R58, R88 ;  /* 0x000000583a0d7220 */ /* 0x000fe20000400000 */
[C-C-:B------:R-:W-:Y:S01]  /*4f30*/  SHF.L.U64.HI R7, R112.reuse, 0x5, R113.reuse ;  /* 0x0000000570077819 */ /* 0x140fe20000010271 */
[----:B------:R0:W-:Y:S01]  /*4f40*/  @P0 STG.E desc[UR36][R8.64], R5 ;  /* 0x0000000508000986 */ /* 0x0001e2000c101924 */
[----:B------:R-:W-:Y:S01]  /*4f50*/  IADD3 R10, P0, R15, R8, RZ ;  /* 0x000000080f0a7210 */ /* 0x000fe20007f1e0ff */
[-C--:B------:R-:W-:Y:S01]  /*4f60*/  FMUL R61, R61, R88.reuse ;  /* 0x000000583d3d7220 */ /* 0x080fe20000400000 */
[C---:B------:R-:W-:Y:S01]  /*4f70*/  SHF.L.U32 R89, R112.reuse, 0x9, RZ ;  /* 0x0000000970597819 */ /* 0x040fe200000006ff */
[-C--:B------:R-:W-:Y:S01]  /*4f80*/  FMUL R63, R63, R88.reuse ;  /* 0x000000583f3f7220 */ /* 0x080fe20000400000 */
[----:B------:R-:W-:Y:S01]  /*4f90*/  SHF.L.U64.HI R113, R112, 0x9, R113 ;  /* 0x0000000970717819 */ /* 0x000fe20000010271 */
[----:B------:R-:W-:Y:S01]  /*4fa0*/  IMAD.X R11, R7, 0x1, R9, P0 ;  /* 0x00000001070b7824 */ /* 0x000fe200000e0609 */
[----:B------:R-:W-:Y:S01]  /*4fb0*/  ISETP.GT.AND P0, PT, R3, 0x8, P2 ;  /* 0x000000080300780c */ /* 0x000fe20001704270 */
[----:B------:R-:W-:Y:S01]  /*4fc0*/  FMUL R65, R65, R88 ;  /* 0x0000005841417220 */ /* 0x000fe20000400000 */
[----:B------:R-:W-:Y:S01]  /*4fd0*/  ISETP.GT.AND P5, PT, R4, 0x8, PT ;  /* 0x000000080400780c */ /* 0x000fe20003fa4270 */
[----:B------:R1:W-:Y:S01]  /*4fe0*/  @P1 STG.E desc[UR36][R8.64+0x4], R57 ;  /* 0x0000043908001986 */ /* 0x0003e2000c101924 */
[----:B------:R-:W-:Y:S01]  /*4ff0*/  IADD3 R6, P1, P2, R89, R8, R15 ;  /* 0x0000000859067210 */ /* 0x000fe20007a3e00f */
[-C--:B0-----:R-:W-:Y:S01]  /*5000*/  FMUL R5, R60, R88.reuse ;  /* 0x000000583c057220 */ /* 0x081fe20000400000 */
[C---:B------:R-:W-:Y:S01]  /*5010*/  ISETP.GT.AND P4, PT, R4.reuse, 0x9, PT ;  /* 0x000000090400780c */ /* 0x040fe20003f84270 */
[-C--:B------:R-:W-:Y:S01]  /*5020*/  FMUL R67, R67, R88.reuse ;  /* 0x0000005843437220 */ /* 0x080fe20000400000 */
[----:B------:R-:W-:Y:S01]  /*5030*/  ISETP.GT.AND P3, PT, R3, 0x8, P6 ;  /* 0x000000080300780c */ /* 0x000fe20003764270 */
[-C--:B------:R-:W-:Y:S01]  /*5040*/  FMUL R69, R69, R88.reuse ;  /* 0x0000005845457220 */ /* 0x080fe20000400000 */
[----:B------:R-:W-:Y:S01]  /*5050*/  IADD3.X R7, R113, R9, R7, P1, P2 ;  /* 0x0000000971077210 */ /* 0x000fe20000fe4407 */
[-C--:B------:R-:W-:Y:S01]  /*5060*/  FMUL R71, R71, R88.reuse ;  /* 0x0000005847477220 */ /* 0x080fe20000400000 */
[C---:B------:R-:W-:Y:S01]  /*5070*/  ISETP.GT.AND P1, PT, R3.reuse, RZ, P5 ;  /* 0x000000ff0300720c */ /* 0x040fe20002f24270 */
[----:B------:R-:W-:Y:S01]  /*5080*/  @P0 STG.E desc[UR36][R10.64+0x4], R59 ;  /* 0x0000043b0a000986 */ /* 0x000fe2000c101924 */
[----:B------:R-:W-:Y:S01]  /*5090*/  ISETP.GT.AND P0, PT, R3, RZ, P4 ;  /* 0x000000ff0300720c */ /* 0x000fe20002704270 */
[-C--:B------:R-:W-:Y:S01]  /*50a0*/  FMUL R73, R73, R88.reuse ;  /* 0x0000005849497220 */ /* 0x080fe20000400000 */
[C---:B------:R-:W-:Y:S01]  /*50b0*/  ISETP.GT.AND P2, PT, R4.reuse, 0x11, PT ;  /* 0x000000110400780c */ /* 0x040fe20003f44270 */
[-C--:B------:R-:W-:Y:S01]  /*50c0*/  FMUL R75, R75, R88.reuse ;  /* 0x000000584b4b7220 */ /* 0x080fe20000400000 */
[-C--:B------:R-:W-:Y:S01]  /*50d0*/  FMUL R77, R77, R88.reuse ;  /* 0x000000584d4d7220 */ /* 0x080fe20000400000 */
[-C--:B------:R-:W-:Y:S01]  /*50e0*/  FMUL R79, R79, R88.reuse ;  /* 0x000000584f4f7220 */ /* 0x080fe20000400000 */
[-C--:B------:R-:W-:Y:S01]  /*50f0*/  FMUL R81, R81, R88.reuse ;  /* 0x0000005851517220 */ /* 0x080fe20000400000 */
[----:B------:R0:W-:Y:S01]  /*5100*/  @P3 STG.E desc[UR36][R10.64], R13 ;  /* 0x0000000d0a003986 */ /* 0x0001e2000c101924 */
[----:B------:R-:W-:Y:S01]  /*5110*/  ISETP.GT.AND P3, PT, R4, 0x10, PT ;  /* 0x000000100400780c */ /* 0x000fe20003f64270 */
[-C--:B------:R-:W-:Y:S01]  /*5120*/  FMUL R83, R83, R88.reuse ;  /* 0x0000005853537220 */ /* 0x080fe20000400000 */
[-C--:B------:R-:W-:Y:S01]  /*5130*/  FMUL R85, R85, R88.reuse ;  /* 0x0000005855557220 */ /* 0x080fe20000400000 */
[----:B------:R2:W-:Y:S01]  /*5140*/  @P1 STG.E desc[UR36][R8.64+0x20], R5 ;  /* 0x0000200508001986 */ /* 0x0005e2000c101924 */
[C---:B------:R-:W-:Y:S01]  /*5150*/  ISETP.GT.AND P1, PT, R3.reuse, 0x8, P5 ;  /* 0x000000080300780c */ /* 0x040fe20002f24270 */
[-C--:B-1----:R-:W-:Y:S01]  /*5160*/  FMUL R57, R86, R88.reuse ;  /* 0x0000005856397220 */ /* 0x082fe20000400000 */
[C---:B------:R-:W-:Y:S01]  /*5170*/  ISETP.GT.AND P5, PT, R4.reuse, 0x28, PT ;  /* 0x000000280400780c */ /* 0x040fe20003fa4270 */
[----:B------:R-:W-:Y:S01]  /*5180*/  @P0 STG.E desc[UR36][R8.64+0x24], R61 ;  /* 0x0000243d08000986 */ /* 0x000fe2000c101924 */
[----:B------:R-:W-:Y:S01]  /*5190*/  ISETP.GT.AND P0, PT, R3, 0x8, P4 ;  /* 0x000000080300780c */ /* 0x000fe20002704270 */
[-C--:B------:R-:W-:Y:S01]  /*51a0*/  FMUL R87, R87, R88.reuse ;  /* 0x0000005857577220 */ /* 0x080fe20000400000 */
[----:B------:R-:W-:Y:S01]  /*51b0*/  ISETP.GT.AND P4, PT, R4, 0x30, PT ;  /* 0x000000300400780c */ /* 0x000fe20003f84270 */
[-C--:B0-----:R-:W-:Y:S01]  /*51c0*/  FMUL R13, R62, R88.reuse ;  /* 0x000000583e0d7220 */ /* 0x081fe20000400000 */
[----:B------:R-:W-:Y:S01]  /*51d0*/  P2R R58, PR, RZ, 0x20 ;  /* 0x00000020ff3a7803 */ /* 0x000fe20000000000 */
[-C--:B------:R-:W-:Y:S01]  /*51e0*/  FMUL R25, R25, R88.reuse ;  /* 0x0000005819197220 */ /* 0x080fe20000400000 */
[-C--:B------:R-:W-:Y:S01]  /*51f0*/  FMUL R27, R27, R88.reuse ;  /* 0x000000581b1b7220 */ /* 0x080fe20000400000 */
[-C--:B--2---:R-:W-:Y:S01]  /*5200*/  FMUL R5, R64, R88.reuse ;  /* 0x0000005840057220 */ /* 0x084fe20000400000 */
[-C--:B------:R-:W-:Y:S01]  /*5210*/  FMUL R29, R29, R88.reuse ;  /* 0x000000581d1d7220 */ /* 0x080fe20000400000 */
[----:B------:R0:W-:Y:S01]  /*5220*/  @P1 STG.E desc[UR36][R10.64+0x20], R13 ;  /* 0x0000200d0a001986 */ /* 0x0001e2000c101924 */
[----:B------:R-:W-:Y:S01]  /*5230*/  ISETP.GT.AND P1, PT, R4, 0x19, PT ;  /* 0x000000190400780c */ /* 0x000fe20003f24270 */
[-C--:B------:R-:W-:Y:S01]  /*5240*/  FMUL R31, R31, R88.reuse ;  /* 0x000000581f1f7220 */ /* 0x080fe20000400000 */
[-C--:B------:R-:W-:Y:S01]  /*5250*/  FMUL R33, R33, R88.reuse ;  /* 0x0000005821217220 */ /* 0x080fe20000400000 */
[----:B------:R-:W-:Y:S01]  /*5260*/  @P0 STG.E desc[UR36][R10.64+0x24], R63 ;  /* 0x0000243f0a000986 */ /* 0x000fe2000c101924 */
[----:B------:R-:W-:Y:S01]  /*5270*/  ISETP.GT.AND P0, PT, R3, RZ, P3 ;  /* 0x000000ff0300720c */ /* 0x000fe20001f04270 */
[-C--:B------:R-:W-:Y:S01]  /*5280*/  FMUL R35, R35, R88.reuse ;  /* 0x0000005823237220 */ /* 0x080fe20000400000 */
[-C--:B------:R-:W-:Y:S01]  /*5290*/  FMUL R37, R37, R88.reuse ;  /* 0x0000005825257220 */ /* 0x080fe20000400000 */
[-C--:B------:R-:W-:Y:S01]  /*52a0*/  FMUL R39, R39, R88.reuse ;  /* 0x0000005827277220 */ /* 0x080fe20000400000 */
[-C--:B------:R-:W-:Y:S01]  /*52b0*/  FMUL R41, R41, R88.reuse ;  /* 0x0000005829297220 */ /* 0x080fe20000400000 */
[-C--:B------:R-:W-:Y:S01]  /*52c0*/  FMUL R43, R43, R88.reuse ;  /* 0x000000582b2b7220 */ /* 0x080fe20000400000 */
[-C--:B------:R-:W-:Y:S01]  /*52d0*/  FMUL R45, R45, R88.reuse ;  /* 0x000000582d2d7220 */ /* 0x080fe20000400000 */
[-C--:B0-----:R-:W-:Y:S01]  /*52e0*/  FMUL R13, R66, R88.reuse ;  /* 0x00000058420d7220 */ /* 0x081fe20000400000 */
[-C--:B------:R-:W-:Y:S01]  /*52f0*/  FMUL R47, R47, R88.reuse ;  /* 0x000000582f2f7220 */ /* 0x080fe20000400000 */
[-C--:B------:R-:W-:Y:S01]  /*5300*/  FMUL R49, R49, R88.reuse ;  /* 0x0000005831317220 */ /* 0x080fe20000400000 */
[-C--:B------:R-:W-:Y:S01]  /*5310*/  FMUL R51, R51, R88.reuse ;  /* 0x0000005833337220 */ /* 0x080fe20000400000 */
[-C--:B------:R-:W-:Y:S01]  /*5320*/  FMUL R53, R53, R88.reuse ;  /* 0x0000005835357220 */ /* 0x080fe20000400000 */
[-C--:B------:R-:W-:Y:S01]  /*5330*/  FMUL R55, R55, R88.reuse ;  /* 0x0000005837377220 */ /* 0x080fe20000400000 */
[----:B------:R0:W-:Y:S01]  /*5340*/  @P0 STG.E desc[UR36][R8.64+0x40], R5 ;  /* 0x0000400508000986 */ /* 0x0001e2000c101924 */
[----:B------:R-:W-:Y:S01]  /*5350*/  ISETP.GT.AND P0, PT, R3, RZ, P2 ;  /* 0x000000ff0300720c */ /* 0x000fe20001704270 */
[----:B0-----:R-:W-:-:S12]  /*5360*/  FMUL R5, R68, R88 ;  /* 0x0000005844057220 */ /* 0x001fd80000400000 */
[----:B------:R-:W-:Y:S01]  /*5370*/  @P0 STG.E desc[UR36][R8.64+0x44], R65 ;  /* 0x0000444108000986 */ /* 0x000fe2000c101924 */
[----:B------:R-:W-:Y:S02]  /*5380*/  ISETP.GT.AND P0, PT, R3, 0x8, P3 ;  /* 0x000000080300780c */ /* 0x000fe40001f04270 */
[----:B------:R-:W-:-:S04]  /*5390*/  ISETP.GT.AND P3, PT, R4, 0x29, PT ;  /* 0x000000290400780c */ /* 0x000fc80003f64270 */
[----:B------:R-:W-:-:S07]  /*53a0*/  P2R R56, PR, RZ, 0x8 ;  /* 0x00000008ff387803 */ /* 0x000fce0000000000 */
[----:B------:R0:W-:Y:S01]  /*53b0*/  @P0 STG.E desc[UR36][R10.64+0x40], R13 ;  /* 0x0000400d0a000986 */ /* 0x0001e2000c101924 */
[----:B------:R-:W-:Y:S02]  /*53c0*/  ISETP.GT.AND P0, PT, R3, 0x8, P2 ;  /* 0x000000080300780c */ /* 0x000fe40001704270 */
[----:B------:R-:W-:Y:S01]  /*53d0*/  ISETP.GT.AND P2, PT, R4, 0x18, PT ;  /* 0x000000180400780c */ /* 0x000fe20003f44270 */
[----:B0-----:R-:W-:-:S10]  /*53e0*/  FMUL R13, R70, R88 ;  /* 0x00000058460d7220 */ /* 0x001fd40000400000 */
[----:B------:R-:W-:Y:S01]  /*53f0*/  @P0 STG.E desc[UR36][R10.64+0x44], R67 ;  /* 0x000044430a000986 */ /* 0x000fe2000c101924 */
[----:B------:R-:W-:-:S13]  /*5400*/  ISETP.GT.AND P0, PT, R3, RZ, P2 ;  /* 0x000000ff0300720c */ /* 0x000fda0001704270 */
[----:B------:R0:W-:Y:S01]  /*5410*/  @P0 STG.E desc[UR36][R8.64+0x60], R5 ;  /* 0x0000600508000986 */ /* 0x0001e2000c101924 */
[----:B------:R-:W-:Y:S01]  /*5420*/  ISETP.GT.AND P0, PT, R3, RZ, P1 ;  /* 0x000000ff0300720c */ /* 0x000fe20000f04270 */
[----:B0-----:R-:W-:-:S12]  /*5430*/  FMUL R5, R72, R88 ;  /* 0x0000005848057220 */ /* 0x001fd80000400000 */
[----:B------:R-:W-:Y:S01]  /*5440*/  @P0 STG.E desc[UR36][R8.64+0x64], R69 ;  /* 0x0000644508000986 */ /* 0x000fe2000c101924 */
[----:B------:R-:W-:Y:S02]  /*5450*/  ISETP.GT.AND P0, PT, R3, 0x8, P2 ;  /* 0x000000080300780c */ /* 0x000fe40001704270 */
[----:B------:R-:W-:-:S11]  /*5460*/  ISETP.GT.AND P2, PT, R4, 0x20, PT ;  /* 0x000000200400780c */ /* 0x000fd60003f44270 */
        /* <DEDUP_REMOVED lines=13> */
[----:B------:R-:W-:Y:S01]  /*5540*/  ISETP.GT.AND P0, PT, R3, 0x8, P1 ;  /* 0x000000080300780c */ /* 0x000fe20000f04270 */
[----:B0-----:R-:W-:-:S12]  /*5550*/  FMUL R13, R78, R88 ;  /* 0x000000584e0d7220 */ /* 0x001fd80000400000 */
[----:B------:R-:W-:Y:S01]  /*5560*/  @P0 STG.E desc[UR36][R10.64+0x84], R75 ;  /* 0x0000844b0a000986 */ /* 0x000fe2000c101924 */
[----:B------:R-:W-:-:S13]  /*5570*/  ISETP.GT.AND P0, PT, R3, RZ, P5 ;  /* 0x000000ff0300720c */ /* 0x000fda0002f04270 */
[----:B------:R0:W-:Y:S01]  /*5580*/  @P0 STG.E desc[UR36][R8.64+0xa0], R5 ;  /* 0x0000a00508000986 */ /* 0x0001e2000c101924 */
[----:B------:R-:W-:Y:S01]  /*5590*/  ISETP.GT.AND P0, PT, R3, RZ, P3 ;  /* 0x000000ff0300720c */ /* 0x000fe20001f04270 */
[----:B0-----:R-:W-:-:S12]  /*55a0*/  FMUL R5, R80, R88 ;  /* 0x0000005850057220 */ /* 0x001fd80000400000 */
[----:B------:R-:W-:Y:S01]  /*55b0*/  @P0 STG.E desc[UR36][R8.64+0xa4], R77 ;  /* 0x0000a44d08000986 */ /* 0x000fe2000c101924 */
[----:B------:R-:W-:-:S13]  /*55c0*/  ISETP.GT.AND P0, PT, R3, 0x8, P5 ;  /* 0x000000080300780c */ /* 0x000fda0002f04270 */
[----:B------:R0:W-:Y:S01]  /*55d0*/  @P0 STG.E desc[UR36][R10.64+0xa0], R13 ;  /* 0x0000a00d0a000986 */ /* 0x0001e2000c101924 */
[C---:B------:R-:W-:Y:S02]  /*55e0*/  ISETP.GT.AND P0, PT, R3.reuse, 0x8, P3 ;  /* 0x000000080300780c */ /* 0x040fe40001f04270 */
[----:B------:R-:W-:Y:S01]  /*55f0*/  ISETP.GT.AND P3, PT, R3, 0x8, P2 ;  /* 0x000000080300780c */ /* 0x000fe20001764270 */
[----:B0-----:R-:W-:-:S10]  /*5600*/  FMUL R13, R82, R88 ;  /* 0x00000058520d7220 */ /* 0x001fd40000400000 */
[----:B------:R-:W-:Y:S01]  /*5610*/  @P0 STG.E desc[UR36][R10.64+0xa4], R79 ;  /* 0x0000a44f0a000986 */ /* 0x000fe2000c101924 */
[----:B------:R-:W-:-:S13]  /*5620*/  ISETP.GT.AND P0, PT, R3, RZ, P4 ;  /* 0x000000ff0300720c */ /* 0x000fda0002704270 */
[----:B------:R0:W-:Y:S01]  /*5630*/  @P0 STG.E desc[UR36][R8.64+0xc0], R5 ;  /* 0x0000c00508000986 */ /* 0x0001e2000c101924 */
[----:B------:R-:W-:-:S04]  /*5640*/  ISETP.GT.AND P0, PT, R4, 0x31, PT ;  /* 0x000000310400780c */ /* 0x000fc80003f04270 */
[----:B------:R-:W-:Y:S01]  /*5650*/  ISETP.GT.AND P1, PT, R3, RZ, P0 ;  /* 0x000000ff0300720c */ /* 0x000fe20000724270 */
[----:B0-----:R-:W-:-:S12]  /*5660*/  FMUL R5, R84, R88 ;  /* 0x0000005854057220 */ /* 0x001fd80000400000 */
[----:B------:R-:W-:Y:S01]  /*5670*/  @P1 STG.E desc[UR36][R8.64+0xc4], R81 ;  /* 0x0000c45108001986 */ /* 0x000fe2000c101924 */
[----:B------:R-:W-:-:S13]  /*5680*/  ISETP.GT.AND P1, PT, R3, 0x8, P4 ;  /* 0x000000080300780c */ /* 0x000fda0002724270 */
[----:B------:R0:W-:Y:S01]  /*5690*/  @P1 STG.E desc[UR36][R10.64+0xc0], R13 ;  /* 0x0000c00d0a001986 */ /* 0x0001e2000c101924 */
[----:B------:R-:W-:-:S13]  /*56a0*/  ISETP.GT.AND P1, PT, R3, 0x8, P0 ;  /* 0x000000080300780c */ /* 0x000fda0000724270 */
[----:B------:R-:W-:Y:S01]  /*56b0*/  @P1 STG.E desc[UR36][R10.64+0xc4], R83 ;  /* 0x0000c4530a001986 */ /* 0x000fe2000c101924 */
[----:B------:R-:W-:-:S05]  /*56c0*/  IADD3 R14, P1, R89, R10, RZ ;  /* 0x0000000a590e7210 */ /* 0x000fca0007f3e0ff */
[----:B------:R-:W-:Y:S01]  /*56d0*/  IMAD.X R15, R113, 0x1, R11, P1 ;  /* 0x00000001710f7824 */ /* 0x000fe200008e060b */
[----:B------:R-:W-:-:S13]  /*56e0*/  ISETP.GT.AND P1, PT, R3, RZ, P2 ;  /* 0x000000ff0300720c */ /* 0x000fda0001724270 */
[----:B------:R1:W-:Y:S01]  /*56f0*/  @P1 STG.E desc[UR36][R8.64+0xe0], R5 ;  /* 0x0000e00508001986 */ /* 0x0003e2000c101924 */
[----:B------:R-:W-:-:S05]  /*5700*/  IADD3 R20, P1, R89, R10, RZ ;  /* 0x0000000a59147210 */ /* 0x000fca0007f3e0ff */
[----:B------:R-:W-:Y:S01]  /*5710*/  IMAD.X R21, R113, 0x1, R11, P1 ;  /* 0x0000000171157824 */ /* 0x000fe200008e060b */
[----:B------:R-:W-:-:S05]  /*5720*/  IADD3 R12, P1, R89, R8, RZ ;  /* 0x00000008590c7210 */ /* 0x000fca0007f3e0ff */
[----:B0-----:R-:W-:Y:S01]  /*5730*/  IMAD.X R13, R113, 0x1, R9, P1 ;  /* 0x00000001710d7824 */ /* 0x001fe200008e0609 */
[----:B------:R-:W-:Y:S01]  /*5740*/  ISETP.GT.AND P1, PT, R4, 0x39, PT ;  /* 0x000000390400780c */ /* 0x000fe20003f24270 */
[----:B-1----:R-:W-:-:S03]  /*5750*/  FMUL R5, R24, R88 ;  /* 0x0000005818057220 */ /* 0x002fc60000400000 */
[----:B------:R-:W-:-:S13]  /*5760*/  ISETP.GT.AND P5, PT, R3, RZ, P1 ;  /* 0x000000ff0300720c */ /* 0x000fda0000fa4270 */
[----:B------:R-:W-:Y:S01]  /*5770*/  @P5 STG.E desc[UR36][R8.64+0xe4], R85 ;  /* 0x0000e45508005986 */ /* 0x000fe2000c101924 */
[----:B------:R-:W-:-:S03]  /*5780*/  ISETP.GT.AND P5, PT, R4, 0x1, PT ;  /* 0x000000010400780c */ /* 0x000fc60003fa4270 */
[----:B------:R0:W-:Y:S01]  /*5790*/  @P3 STG.E desc[UR36][R10.64+0xe0], R57 ;  /* 0x0000e0390a003986 */ /* 0x0001e2000c101924 */
[C---:B------:R-:W-:Y:S02]  /*57a0*/  ISETP.GT.AND P3, PT, R3.reuse, 0x8, P1 ;  /* 0x000000080300780c */ /* 0x040fe40000f64270 */
[----:B------:R-:W-:Y:S01]  /*57b0*/  ISETP.GT.AND P5, PT, R3, 0x80, P5 ;  /* 0x000000800300780c */ /* 0x000fe20002fa4270 */
[----:B0-----:R-:W-:-:S10]  /*57c0*/  FMUL R57, R26, R88 ;  /* 0x000000581a397220 */ /* 0x001fd40000400000 */
[----:B------:R0:W-:Y:S01]  /*57d0*/  @P3 STG.E desc[UR36][R10.64+0xe4], R87 ;  /* 0x0000e4570a003986 */ /* 0x0001e2000c101924 */
[C---:B------:R-:W-:Y:S01]  /*57e0*/  ISETP.GT.AND P3, PT, R3.reuse, 0x80, P6 ;  /* 0x000000800300780c */ /* 0x040fe20003764270 */
[----:B------:R-:W-:Y:S01]  /*57f0*/  @P5 IMAD.MOV.U32 R8, RZ, RZ, R12 ;  /* 0x000000ffff085224 */ /* 0x000fe200078e000c */
[----:B------:R-:W-:Y:S01]  /*5800*/  ISETP.GT.AND P6, PT, R3, 0x88, P6 ;  /* 0x000000880300780c */ /* 0x000fe200037c4270 */
[----:B------:R-:W-:Y:S02]  /*5810*/  @P5 IMAD.MOV.U32 R9, RZ, RZ, R13 ;  /* 0x000000ffff095224 */ /* 0x000fe400078e000d */
[----:B0-----:R-:W-:-:S08]  /*5820*/  FMUL R11, R30, R88 ;  /* 0x000000581e0b7220 */ /* 0x001fd00000400000 */
[----:B------:R0:W-:Y:S01]  /*5830*/  @P3 STG.E desc[UR36][R12.64], R5 ;  /* 0x000000050c003986 */ /* 0x0001e2000c101924 */
[----:B------:R-:W-:-:S03]  /*5840*/  ISETP.NE.AND P3, PT, R56, RZ, PT ;  /* 0x000000ff3800720c */ /* 0x000fc60003f65270 */
[----:B------:R-:W-:Y:S01]  /*5850*/  @P5 STG.E desc[UR36][R8.64+0x4], R25 ;  /* 0x0000041908005986 */ /* 0x000fe2000c101924 */
[----:B------:R-:W-:-:S03]  /*5860*/  ISETP.NE.AND P5, PT, R58, RZ, PT ;  /* 0x000000ff3a00720c */ /* 0x000fc60003fa5270 */
[----:B------:R1:W-:Y:S01]  /*5870*/  @P6 STG.E desc[UR36][R14.64], R57 ;  /* 0x000000390e006986 */ /* 0x0003e2000c101924 */
[----:B------:R-:W-:Y:S01]  /*5880*/  ISETP.GT.AND P6, PT, R4, 0x1, PT ;  /* 0x000000010400780c */ /* 0x000fe20003fc4270 */
[----:B0-----:R-:W-:-:S03]  /*5890*/  FMUL R5, R28, R88 ;  /* 0x000000581c057220 */ /* 0x001fc60000400000 */
[----:B------:R-:W-:Y:S01]  /*58a0*/  ISETP.GT.AND P6, PT, R3, 0x88, P6 ;  /* 0x000000880300780c */ /* 0x000fe200037c4270 */
[----:B-1----:R-:W-:-:S12]  /*58b0*/  FMUL R15, R44, R88 ;  /* 0x000000582c0f7220 */ /* 0x002fd80000400000 */
[----:B------:R-:W-:Y:S01]  /*58c0*/  @P6 STG.E desc[UR36][R20.64+0x4], R27 ;  /* 0x0000041b14006986 */ /* 0x000fe2000c101924 */
[----:B------:R-:W-:-:S04]  /*58d0*/  ISETP.GT.AND P6, PT, R4, 0x8, PT ;  /* 0x000000080400780c */ /* 0x000fc80003fc4270 */
[----:B------:R-:W-:-:S13]  /*58e0*/  ISETP.GT.AND P6, PT, R3, 0x80, P6 ;  /* 0x000000800300780c */ /* 0x000fda00037c4270 */
[----:B------:R-:W-:Y:S02]  /*58f0*/  @P6 IMAD.MOV.U32 R8, RZ, RZ, R12 ;  /* 0x000000ffff086224 */ /* 0x000fe400078e000c */
[----:B------:R-:W-:-:S05]  /*5900*/  @P6 IMAD.MOV.U32 R9, RZ, RZ, R13 ;  /* 0x000000ffff096224 */ /* 0x000fca00078e000d */
[----:B------:R0:W-:Y:S01]  /*5910*/  @P6 STG.E desc[UR36][R8.64+0x20], R5 ;  /* 0x0000200508006986 */ /* 0x0001e2000c101924 */
[----:B------:R-:W-:-:S04]  /*5920*/  ISETP.GT.AND P6, PT, R4, 0x9, PT ;  /* 0x000000090400780c */ /* 0x000fc80003fc4270 */
[----:B------:R-:W-:Y:S01]  /*5930*/  ISETP.GT.AND P6, PT, R3, 0x80, P6 ;  /* 0x000000800300780c */ /* 0x000fe200037c4270 */
[----:B0-----:R-:W-:-:S12]  /*5940*/  FMUL R5, R32, R88 ;  /* 0x0000005820057220 */ /* 0x001fd80000400000 */
[----:B------:R-:W-:Y:S02]  /*5950*/  @P6 IMAD.MOV.U32 R8, RZ, RZ, R12 ;  /* 0x000000ffff086224 */ /* 0x000fe400078e000c */
[----:B------:R-:W-:-:S05]  /*5960*/  @P6 IMAD.MOV.U32 R9, RZ, RZ, R13 ;  /* 0x000000ffff096224 */ /* 0x000fca00078e000d */
[----:B------:R-:W-:Y:S01]  /*5970*/  @P6 STG.E desc[UR36][R8.64+0x24], R29 ;  /* 0x0000241d08006986 */ /* 0x000fe2000c101924 */
[----:B------:R-:W-:-:S04]  /*5980*/  ISETP.GT.AND P6, PT, R4, 0x8, PT ;  /* 0x000000080400780c */ /* 0x000fc80003fc4270 */
[----:B------:R-:W-:-:S13]  /*5990*/  ISETP.GT.AND P6, PT, R3, 0x88, P6 ;  /* 0x000000880300780c */ /* 0x000fda00037c4270 */
[----:B------:R0:W-:Y:S01]  /*59a0*/  @P6 STG.E desc[UR36][R6.64+0x20], R11 ;  /* 0x0000200b06006986 */ /* 0x0001e2000c101924 */
[----:B------:R-:W-:-:S04]  /*59b0*/  ISETP.GT.AND P6, PT, R4, 0x9, PT ;  /* 0x000000090400780c */ /* 0x000fc80003fc4270 */
[----:B------:R-:W-:Y:S01]  /*59c0*/  ISETP.GT.AND P6, PT, R3, 0x88, P6 ;  /* 0x000000880300780c */ /* 0x000fe200037c4270 */
[----:B0-----:R-:W-:-:S12]  /*59d0*/  FMUL R11, R34, R88 ;  /* 0x00000058220b7220 */ /* 0x001fd80000400000 */
[----:B------:R-:W-:Y:S01]  /*59e0*/  @P6 STG.E desc[UR36][R6.64+0x24], R31 ;  /* 0x0000241f06006986 */ /* 0x000fe2000c101924 */
[----:B------:R-:W-:-:S04]  /*59f0*/  ISETP.GT.AND P6, PT, R4, 0x10, PT ;  /* 0x000000100400780c */ /* 0x000fc80003fc4270 */
[----:B------:R-:W-:-:S13]  /*5a00*/  ISETP.GT.AND P6, PT, R3, 0x80, P6 ;  /* 0x000000800300780c */ /* 0x000fda00037c4270 */
[----:B------:R-:W-:Y:S01]  /*5a10*/  @P6 MOV R8, R12 ;  /* 0x0000000c00086202 */ /* 0x000fe20000000f00 */
        /* <DEDUP_REMOVED lines=39> */
[----:B------:R-:W-:-:S13]  /*5c90*/  ISETP.GT.AND P6, PT, R3, 0x80, P6 ;  /* 0x000000800300780c */ /* 0x000fda00037c4270 */
[----:B0-----:R-:W-:Y:S01]  /*5ca0*/  @P6 IMAD.MOV.U32 R8, RZ, RZ, R12 ;  /* 0x000000ffff086224 */ /* 0x001fe200078e000c */
[----:B------:R-:W-:-:S05]  /*5cb0*/  @P6 MOV R9, R13 ;  /* 0x0000000d00096202 */ /* 0x000fca0000000f00 */
[----:B------:R0:W-:Y:S01]  /*5cc0*/  @P6 STG.E desc[UR36][R8.64+0x84], R41 ;  /* 0x0000842908006986 */ /* 0x0001e2000c101924 */
[----:B------:R-:W-:-:S04]  /*5cd0*/  ISETP.GT.AND P6, PT, R4, 0x20, PT ;  /* 0x000000200400780c */ /* 0x000fc80003fc4270 */
[----:B------:R-:W-:Y:S01]  /*5ce0*/  ISETP.GT.AND P6, PT, R3, 0x88, P6 ;  /* 0x000000880300780c */ /* 0x000fe200037c4270 */
[----:B0-----:R-:W-:-:S12]  /*5cf0*/  FMUL R9, R46, R88 ;  /* 0x000000582e097220 */ /* 0x001fd80000400000 */
[----:B------:R0:W-:Y:S01]  /*5d00*/  @P6 STG.E desc[UR36][R6.64+0x80], R11 ;  /* 0x0000800b06006986 */ /* 0x0001e2000c101924 */
[----:B------:R-:W-:-:S04]  /*5d10*/  ISETP.GT.AND P6, PT, R4, 0x21, PT ;  /* 0x000000210400780c */ /* 0x000fc80003fc4270 */
[----:B------:R-:W-:Y:S01]  /*5d20*/  ISETP.GT.AND P6, PT, R3, 0x88, P6 ;  /* 0x000000880300780c */ /* 0x000fe200037c4270 */
[----:B0-----:R-:W-:-:S12]  /*5d30*/  FMUL R11, R48, R88 ;  /* 0x00000058300b7220 */ /* 0x001fd80000400000 */
[----:B------:R-:W-:Y:S02]  /*5d40*/  @P6 IMAD.MOV.U32 R4, RZ, RZ, R6 ;  /* 0x000000ffff046224 */ /* 0x000fe400078e0006 */
[----:B------:R-:W-:-:S05]  /*5d50*/  @P6 IMAD.MOV.U32 R5, RZ, RZ, R7 ;  /* 0x000000ffff056224 */ /* 0x000fca00078e0007 */
[----:B------:R0:W-:Y:S01]  /*5d60*/  @P6 STG.E desc[UR36][R4.64+0x84], R43 ;  /* 0x0000842b04006986 */ /* 0x0001e2000c101924 */
[C---:B------:R-:W-:Y:S02]  /*5d70*/  ISETP.GT.AND P6, PT, R3.reuse, 0x80, P5 ;  /* 0x000000800300780c */ /* 0x040fe40002fc4270 */
[----:B------:R-:W-:-:S11]  /*5d80*/  ISETP.GT.AND P5, PT, R3, 0x88, P5 ;  /* 0x000000880300780c */ /* 0x000fd60002fa4270 */
[----:B0-----:R-:W-:Y:S02]  /*5d90*/  @P6 IMAD.MOV.U32 R4, RZ, RZ, R12 ;  /* 0x000000ffff046224 */ /* 0x001fe400078e000c */
[----:B------:R-:W-:-:S05]  /*5da0*/  @P6 IMAD.MOV.U32 R5, RZ, RZ, R13 ;  /* 0x000000ffff056224 */ /* 0x000fca00078e000d */
[----:B------:R0:W-:Y:S01]  /*5db0*/  @P6 STG.E desc[UR36][R4.64+0xa0], R15 ;  /* 0x0000a00f04006986 */ /* 0x0001e2000c101924 */
[C---:B------:R-:W-:Y:S02]  /*5dc0*/  ISETP.GT.AND P6, PT, R3.reuse, 0x80, P3 ;  /* 0x000000800300780c */ /* 0x040fe40001fc4270 */
[----:B------:R-:W-:-:S11]  /*5dd0*/  ISETP.GT.AND P3, PT, R3, 0x88, P3 ;  /* 0x000000880300780c */ /* 0x000fd60001f64270 */
[----:B0-----:R-:W-:Y:S02]  /*5de0*/  @P6 IMAD.MOV.U32 R4, RZ, RZ, R12 ;  /* 0x000000ffff046224 */ /* 0x001fe400078e000c */
[----:B------:R-:W-:-:S05]  /*5df0*/  @P6 IMAD.MOV.U32 R5, RZ, RZ, R13 ;  /* 0x000000ffff056224 */ /* 0x000fca00078e000d */
[----:B------:R0:W-:Y:S02]  /*5e00*/  @P6 STG.E desc[UR36][R4.64+0xa4], R45 ;  /* 0x0000a42d04006986 */ /* 0x0001e4000c101924 */
[----:B0-----:R-:W-:Y:S02]  /*5e10*/  @P5 IMAD.MOV.U32 R4, RZ, RZ, R6 ;  /* 0x000000ffff045224 */ /* 0x001fe400078e0006 */
[----:B------:R-:W-:-:S05]  /*5e20*/  @P5 IMAD.MOV.U32 R5, RZ, RZ, R7 ;  /* 0x000000ffff055224 */ /* 0x000fca00078e0007 */
[----:B------:R0:W-:Y:S01]  /*5e30*/  @P5 STG.E desc[UR36][R4.64+0xa0], R9 ;  /* 0x0000a00904005986 */ /* 0x0001e2000c101924 */
[C---:B------:R-:W-:Y:S02]  /*5e40*/  ISETP.GT.AND P5, PT, R3.reuse, 0x80, P4 ;  /* 0x000000800300780c */ /* 0x040fe400027a4270 */
[----:B------:R-:W-:Y:S01]  /*5e50*/  ISETP.GT.AND P4, PT, R3, 0x88, P4 ;  /* 0x000000880300780c */ /* 0x000fe20002784270 */
[----:B0-----:R-:W-:Y:S02]  /*5e60*/  @P3 IMAD.MOV.U32 R4, RZ, RZ, R6 ;  /* 0x000000ffff043224 */ /* 0x001fe400078e0006 */
[----:B------:R-:W-:Y:S01]  /*5e70*/  FMUL R9, R52, R88 ;  /* 0x0000005834097220 */ /* 0x000fe20000400000 */
[----:B------:R-:W-:-:S05]  /*5e80*/  @P3 IMAD.MOV.U32 R5, RZ, RZ, R7 ;  /* 0x000000ffff053224 */ /* 0x000fca00078e0007 */
[----:B------:R0:W-:Y:S01]  /*5e90*/  @P3 STG.E desc[UR36][R4.64+0xa4], R47 ;  /* 0x0000a42f04003986 */ /* 0x0001e2000c101924 */
[C---:B------:R-:W-:Y:S02]  /*5ea0*/  ISETP.GT.AND P3, PT, R3.reuse, 0x80, P0 ;  /* 0x000000800300780c */ /* 0x040fe40000764270 */
[----:B------:R-:W-:Y:S02]  /*5eb0*/  ISETP.GT.AND P0, PT, R3, 0x88, P0 ;  /* 0x000000880300780c */ /* 0x000fe40000704270 */
[----:B0-----:R-:W-:Y:S01]  /*5ec0*/  @P5 MOV R4, R12 ;  /* 0x0000000c00045202 */ /* 0x001fe20000000f00 */
        /* <DEDUP_REMOVED lines=9> */
[----:B------:R-:W-:Y:S01]  /*5f60*/  ISETP.GT.AND P1, PT, R3, 0x88, P1 ;  /* 0x000000880300780c */ /* 0x000fe20000f24270 */
[----:B------:R-:W-:Y:S01]  /*5f70*/  FMUL R3, R50, R88 ;  /* 0x0000005832037220 */ /* 0x000fe20000400000 */
[----:B0-----:R-:W-:Y:S02]  /*5f80*/  @P4 IMAD.MOV.U32 R4, RZ, RZ, R6 ;  /* 0x000000ffff044224 */ /* 0x001fe400078e0006 */
[----:B------:R-:W-:-:S05]  /*5f90*/  @P4 IMAD.MOV.U32 R5, RZ, RZ, R7 ;  /* 0x000000ffff054224 */ /* 0x000fca00078e0007 */
[----:B------:R0:W-:Y:S02]  /*5fa0*/  @P4 STG.E desc[UR36][R4.64+0xc0], R3 ;  /* 0x0000c00304004986 */ /* 0x0001e4000c101924 */
[----:B0-----:R-:W-:Y:S02]  /*5fb0*/  @P0 IMAD.MOV.U32 R4, RZ, RZ, R6 ;  /* 0x000000ffff040224 */ /* 0x001fe400078e0006 */
[----:B------:R-:W-:-:S05]  /*5fc0*/  @P0 IMAD.MOV.U32 R5, RZ, RZ, R7 ;  /* 0x000000ffff050224 */ /* 0x000fca00078e0007 */
[----:B------:R0:W-:Y:S02]  /*5fd0*/  @P0 STG.E desc[UR36][R4.64+0xc4], R51 ;  /* 0x0000c43304000986 */ /* 0x0001e4000c101924 */
[----:B0-----:R-:W-:Y:S02]  /*5fe0*/  @P5 IMAD.MOV.U32 R4, RZ, RZ, R12 ;  /* 0x000000ffff045224 */ /* 0x001fe400078e000c */
[----:B------:R-:W-:-:S05]  /*5ff0*/  @P5 IMAD.MOV.U32 R5, RZ, RZ, R13 ;  /* 0x000000ffff055224 */ /* 0x000fca00078e000d */
[----:B------:R0:W-:Y:S04]  /*6000*/  @P5 STG.E desc[UR36][R4.64+0xe0], R9 ;  /* 0x0000e00904005986 */ /* 0x0001e8000c101924 */
[----:B------:R1:W-:Y:S01]  /*6010*/  @P3 STG.E desc[UR36][R12.64+0xe4], R53 ;  /* 0x0000e4350c003986 */ /* 0x0003e2000c101924 */
[----:B0-----:R-:W-:Y:S01]  /*6020*/  @P2 IMAD.MOV.U32 R4, RZ, RZ, R6 ;  /* 0x000000ffff042224 */ /* 0x001fe200078e0006 */
[----:B------:R-:W-:-:S05]  /*6030*/  @P2 MOV R5, R7 ;  /* 0x0000000700052202 */ /* 0x000fca0000000f00 */
[----:B------:R1:W-:Y:S04]  /*6040*/  @P2 STG.E desc[UR36][R4.64+0xe0], R11 ;  /* 0x0000e00b04002986 */ /* 0x0003e8000c101924 */
[----:B------:R1:W-:Y:S02]  /*6050*/  @P1 STG.E desc[UR36][R6.64+0xe4], R55 ;  /* 0x0000e43706001986 */ /* 0x0003e4000c101924 */
.L_x_158:
[----:B------:R-:W-:Y:S05]  /*6060*/  BSYNC B0 ;  /* 0x0000000000007941 */ /* 0x000fea0003800000 */
.L_x_34:
[----:B------:R-:W-:Y:S01]  /*6070*/  ULDC UR4, c[0x0][0xc] ;  /* 0x0000030000047ab9 */ /* 0x000fe20000000800 */
[----:B------:R-:W-:Y:S01]  /*6080*/  ULDC UR5, c[0x0][0x10] ;  /* 0x0000040000057ab9 */ /* 0x000fe20000000800 */
[----:B------:R-:W2:Y:S01]  /*6090*/  LDC R3, c[0x0][0x14] ;  /* 0x00000500ff037b82 */ /* 0x000ea20000000800 */
[----:B------:R-:W-:Y:S01]  /*60a0*/  UIMAD.WIDE.U32 UR4, UR4, UR5, URZ ;  /* 0x00000005040472a5 */ /* 0x000fe2000f8e003f */
[----:B------:R-:W-:Y:S02]  /*60b0*/  IMAD.MOV.U32 R92, RZ, RZ, -0x1 ;  /* 0xffffffffff5c7424 */ /* 0x000fe400078e00ff */
[----:B------:R-:W-:-:S03]  /*60c0*/  IMAD.MOV.U32 R89, RZ, RZ, -0x1 ;  /* 0xffffffffff597424 */ /* 0x000fc600078e00ff */
[----:B--2---:R-:W-:-:S04]  /*60d0*/  IMAD.WIDE.U32 R16, R3, UR4, R16 ;  /* 0x0000000403107c25 */ /* 0x004fc8000f8e0010 */
[----:B------:R-:W-:Y:S01]  /*60e0*/  IMAD R3, R3, UR5, RZ ;  /* 0x0000000503037c24 */ /* 0x000fe2000f8e02ff */
[----:B------:R-:W-:Y:S02]  /*60f0*/  ULDC.64 UR4, c[0x0][0x650] ;  /* 0x0001940000047ab9 */ /* 0x000fe40000000a00 */
[----:B------:R-:W-:Y:S01]  /*6100*/  ISETP.GE.U32.AND P0, PT, R16, UR4, PT ;  /* 0x0000000410007c0c */ /* 0x000fe2000bf06070 */
[--C-:B------:R-:W-:Y:S01]  /*6110*/  IMAD.IADD R17, R17, 0x1, R3.reuse ;  /* 0x0000000111117824 */ /* 0x100fe200078e0203 */
[----:B------:R-:W-:-:S04]  /*6120*/  PRMT R3, RZ, 0x7610, R3 ;  /* 0x00007610ff037816 */ /* 0x000fc80000000003 */
[----:B------:R-:W-:-:S13]  /*6130*/  ISETP.GE.U32.AND.EX P0, PT, R17, UR5, PT, P0 ;  /* 0x0000000511007c0c */ /* 0x000fda000bf06100 */
[----:B------:R-:W-:Y:S05]  /*6140*/  @P0 BRA `(.L_x_159) ;  /* 0x0000000400640947 */ /* 0x000fea0003800000 */
[----:B-1----:R-:W1:Y:S01]  /*6150*/  S2R R12, SR_CTAID.X ;  /* 0x00000000000c7919 */ /* 0x002e620000002500 */
[----:B---3--:R-:W2:Y:S01]  /*6160*/  LDC.64 R10, c[0x0][0x628] ;  /* 0x00018a00ff0a7b82 */ /* 0x008ea20000000a00 */
[----:B------:R-:W-:Y:S01]  /*6170*/  ULDC UR4, c[0x0][0x150] ;  /* 0x0000540000047ab9 */ /* 0x000fe20000000800 */
[----:B------:R-:W-:Y:S01]  /*6180*/  IMAD.MOV.U32 R8, RZ, RZ, R16 ;  /* 0x000000ffff087224 */ /* 0x000fe200078e0010 */
[----:B------:R-:W3:Y:S01]  /*6190*/  S2R R24, SR_CTAID.Y ;  /* 0x0000000000187919 */ /* 0x000ee20000002600 */
[----:B------:R-:W-:-:S04]  /*61a0*/  IMAD.MOV.U32 R9, RZ, RZ, R17 ;  /* 0x000000ffff097224 */ /* 0x000fc800078e0011 */
[----:B------:R-:W0:Y:S08]  /*61b0*/  LDC R21, c[0x0][0x144] ;  /* 0x00005100ff157b82 */ /* 0x000e300000000800 */
[----:B------:R-:W0:Y:S08]  /*61c0*/  LDC R0, c[0x0][0x630] ;  /* 0x00018c00ff007b82 */ /* 0x000e300000000800 */
[----:B------:R-:W0:Y:S01]  /*61d0*/  LDC.64 R14, c[0x0][0x620] ;  /* 0x00018800ff0e7b82 */ /* 0x000e220000000a00 */
[----:B--2---:R-:W-:-:S04]  /*61e0*/  ISETP.NE.U32.AND P0, PT, R10, RZ, PT ;  /* 0x000000ff0a00720c */ /* 0x004fc80003f05070 */
[----:B------:R-:W-:Y:S02]  /*61f0*/  ISETP.NE.AND.EX P0, PT, R11, RZ, PT, P0 ;  /* 0x000000ff0b00720c */ /* 0x000fe40003f05300 */
[----:B-1----:R-:W-:-:S05]  /*6200*/  I2FP.F32.U32 R3, R12 ;  /* 0x0000000c00037245 */ /* 0x002fca0000201000 */
[----:B------:R-:W-:-:S04]  /*6210*/  FMUL R3, R3, UR4 ;  /* 0x0000000403037c20 */ /* 0x000fc80008400000 */
[----:B------:R1:W2:Y:S02]  /*6220*/  F2I.U32.TRUNC.NTZ R20, R3 ;  /* 0x0000000300147305 */ /* 0x0002a4000020f000 */
[----:B---3--:R-:W-:Y:S05]  /*6230*/  @!P0 BRA `(.L_x_160) ;  /* 0x0000000000288947 */ /* 0x008fea0003800000 */
[----:B-1----:R-:W1:Y:S02]  /*6240*/  LDC R3, c[0x0][0x634] ;  /* 0x00018d00ff037b82 */ /* 0x002e640000000800 */
[----:B-1----:R-:W-:-:S05]  /*6250*/  IADD3 R3, P0, R16, R3, RZ ;  /* 0x0000000310037210 */ /* 0x002fca0007f1e0ff */
[----:B------:R-:W-:-:S04]  /*6260*/  IMAD.X R13, RZ, RZ, R17, P0 ;  /* 0x000000ffff0d7224 */ /* 0x000fc800000e0611 */
[----:B------:R-:W-:-:S04]  /*6270*/  IMAD.WIDE.U32 R4, R13, R10, RZ ;  /* 0x0000000a0d047225 */ /* 0x000fc800078e00ff */
[----:B0-----:R-:W-:-:S04]  /*6280*/  IMAD.WIDE.U32 R6, P0, R3, R11, R4 ;  /* 0x0000000b03067225 */ /* 0x001fc80007800004 */
[----:B------:R-:W-:-:S04]  /*6290*/  IMAD.WIDE.U32 R4, R3, R10, RZ ;  /* 0x0000000a03047225 */ /* 0x000fc800078e00ff */
[----:B------:R-:W-:Y:S01]  /*62a0*/  IMAD.X R9, RZ, RZ, RZ, P0 ;  /* 0x000000ffff097224 */ /* 0x000fe200000e06ff */
[----:B------:R-:W-:Y:S01]  /*62b0*/  IADD3 RZ, P0, R5, R6, RZ ;  /* 0x0000000605ff7210 */ /* 0x000fe20007f1e0ff */
[----:B------:R-:W-:-:S04]  /*62c0*/  IMAD.MOV.U32 R8, RZ, RZ, R7 ;  /* 0x000000ffff087224 */ /* 0x000fc800078e0007 */
[----:B------:R-:W-:-:S08]  /*62d0*/  IMAD.WIDE.U32.X R8, R13, R11, R8, P0 ;  /* 0x0000000b0d087225 */ /* 0x000fd000000e0408 */
.L_x_160:
[----:B------:R-:W3:Y:S01]  /*62e0*/  LDC.64 R28, c[0x0][0x640] ;  /* 0x00019000ff1c7b82 */ /* 0x000ee20000000a00 */
[-CC-:B0-----:R-:W-:Y:S01]  /*62f0*/  SHF.R.U64 R89, R8, R0.reuse, R9.reuse ;  /* 0x0000000008597219 */ /* 0x181fe20000001209 */
[----:B------:R-:W-:Y:S01]  /*6300*/  ULDC UR4, c[0x0][0x154] ;  /* 0x0000550000047ab9 */ /* 0x000fe20000000800 */
[----:B------:R-:W-:Y:S01]  /*6310*/  SHF.R.U32.HI R0, RZ, R0, R9 ;  /* 0x00000000ff007219 */ /* 0x000fe20000011609 */
[----:B------:R-:W-:Y:S01]  /*6320*/  IMAD.MOV.U32 R7, RZ, RZ, 0x1 ;  /* 0x00000001ff077424 */ /* 0x000fe200078e00ff */
[----:B-1----:R-:W-:Y:S02]  /*6330*/  IADD3 R3, P0, RZ, -R89, RZ ;  /* 0x80000059ff037210 */ /* 0x002fe40007f1e0ff */
[----:B--2---:R-:W-:Y:S01]  /*6340*/  IADD3 R20, -R20, RZ, RZ ;  /* 0x000000ff14147210 */ /* 0x004fe20007ffe1ff */
[----:B------:R-:W0:Y:S02]  /*6350*/  LDC R6, c[0x0][0x618] ;  /* 0x00018600ff067b82 */ /* 0x000e240000000800 */
[----:B------:R-:W-:-:S02]  /*6360*/  IMAD.X R5, RZ, RZ, ~R0, P0 ;  /* 0x000000ffff057224 */ /* 0x000fc400000e0e00 */
[----:B------:R-:W-:Y:S02]  /*6370*/  IMAD R21, R21, R20, R12 ;  /* 0x0000001415157224 */ /* 0x000fe400078e020c */
[-C--:B------:R-:W-:Y:S02]  /*6380*/  IMAD R0, R5, R14.reuse, RZ ;  /* 0x0000000e05007224 */ /* 0x080fe400078e02ff */
[----:B------:R-:W1:Y:S01]  /*6390*/  LDC R8, c[0x0][0x608] ;  /* 0x00018200ff087b82 */ /* 0x000e620000000800 */
[----:B------:R-:W-:-:S04]  /*63a0*/  IMAD.WIDE.U32 R4, R3, R14, R16 ;  /* 0x0000000e03047225 */ /* 0x000fc800078e0010 */
[----:B------:R-:W-:Y:S01]  /*63b0*/  IMAD R3, R3, R15, R0 ;  /* 0x0000000f03037224 */ /* 0x000fe200078e0200 */
[----:B------:R-:W-:Y:S02]  /*63c0*/  I2FP.F32.U32 R0, R24 ;  /* 0x0000001800007245 */ /* 0x000fe40000201000 */
[----:B------:R-:W2:Y:S01]  /*63d0*/  LDC R26, c[0x0][0x658] ;  /* 0x00019600ff1a7b82 */ /* 0x000ea20000000800 */
[----:B------:R-:W-:Y:S01]  /*63e0*/  IMAD.IADD R3, R5, 0x1, R3 ;  /* 0x0000000105037824 */ /* 0x000fe200078e0203 */
[----:B---3--:R-:W-:Y:S01]  /*63f0*/  ISETP.NE.U32.AND P0, PT, R28, RZ, PT ;  /* 0x000000ff1c00720c */ /* 0x008fe20003f05070 */
[----:B------:R-:W-:Y:S01]  /*6400*/  FMUL R0, R0, UR4 ;  /* 0x0000000400007c20 */ /* 0x000fe20008400000 */
[----:B------:R-:W-:Y:S02]  /*6410*/  IMAD.MOV.U32 R5, RZ, RZ, -0x1 ;  /* 0xffffffffff057424 */ /* 0x000fe400078e00ff */
[----:B------:R-:W-:Y:S01]  /*6420*/  ISETP.NE.AND.EX P0, PT, R29, RZ, PT, P0 ;  /* 0x000000ff1d00720c */ /* 0x000fe20003f05300 */
[----:B------:R3:W2:Y:S01]  /*6430*/  F2I.U32.TRUNC.NTZ R13, R0 ;  /* 0x00000000000d7305 */ /* 0x0006a2000020f000 */
[----:B------:R-:W3:Y:S01]  /*6440*/  LDC R15, c[0x0][0x148] ;  /* 0x00005200ff0f7b82 */ /* 0x000ee20000000800 */
[----:B0-----:R-:W-:-:S02]  /*6450*/  SHF.R.U64 R12, R4, R6, R3 ;  /* 0x00000006040c7219 */ /* 0x001fc40000001203 */
[----:B------:R-:W-:-:S05]  /*6460*/  SHF.R.U32.HI R3, RZ, R6, R3 ;  /* 0x00000006ff037219 */ /* 0x000fca0000011603 */
[----:B------:R-:W0:Y:S01]  /*6470*/  LDC R20, c[0x0][0x600] ;  /* 0x00018000ff147b82 */ /* 0x000e220000000800 */
[-CC-:B-1----:R-:W-:Y:S02]  /*6480*/  SHF.R.U64 R10, R12, R8.reuse, R3.reuse ;  /* 0x000000080c0a7219 */ /* 0x182fe40000001203 */
[----:B------:R-:W-:-:S05]  /*6490*/  SHF.R.U32.HI R3, RZ, R8, R3 ;  /* 0x00000008ff037219 */ /* 0x000fca0000011603 */
[----:B------:R-:W1:Y:S01]  /*64a0*/  LDC R27, c[0x0][0x648] ;  /* 0x00019200ff1b7b82 */ /* 0x000e620000000800 */
[-C--:B--2---:R-:W-:Y:S02]  /*64b0*/  SHF.L.U32 R4, R5, R26.reuse, RZ ;  /* 0x0000001a05047219 */ /* 0x084fe400000006ff */
[-CC-:B------:R-:W-:Y:S02]  /*64c0*/  SHF.R.U64 R14, R10, R26.reuse, R3.reuse ;  /* 0x0000001a0a0e7219 */ /* 0x180fe40000001203 */
[----:B------:R-:W-:Y:S02]  /*64d0*/  SHF.R.U32.HI R5, RZ, R26, R3 ;  /* 0x0000001aff057219 */ /* 0x000fe40000011603 */
[----:B------:R-:W-:Y:S01]  /*64e0*/  LOP3.LUT R25, RZ, R4, RZ, 0x33, !PT ;  /* 0x00000004ff197212 */ /* 0x000fe200078e33ff */
[----:B------:R-:W2:Y:S01]  /*64f0*/  LDC R30, c[0x0][0x638] ;  /* 0x00018e00ff1e7b82 */ /* 0x000ea20000000800 */
[----:B------:R-:W-:Y:S01]  /*6500*/  SHF.L.U32 R26, R7, R26, RZ ;  /* 0x0000001a071a7219 */ /* 0x000fe200000006ff */
[----:B------:R-:W-:-:S06]  /*6510*/  IMAD.MOV.U32 R4, RZ, RZ, R14 ;  /* 0x000000ffff047224 */ /* 0x000fcc00078e000e */
[----:B------:R-:W0:Y:S01]  /*6520*/  LDC R31, c[0x0][0x610] ;  /* 0x00018400ff1f7b82 */ /* 0x000e220000000800 */
[----:B------:R-:W-:Y:S05]  /*6530*/  @!P0 BRA `(.L_x_161) ;  /* 0x0000000000288947 */ /* 0x000fea0003800000 */
[----:B------:R-:W4:Y:S02]  /*6540*/  LDC R3, c[0x0][0x64c] ;  /* 0x00019300ff037b82 */ /* 0x000f240000000800 */
[----:B----4-:R-:W-:-:S05]  /*6550*/  IADD3 R3, P0, R14, R3, RZ ;  /* 0x000000030e037210 */ /* 0x010fca0007f1e0ff */
        /* <DEDUP_REMOVED lines=8> */
.L_x_161:
[----:B------:R-:W-:Y:S01]  /*65e0*/  ISETP.NE.AND P0, PT, R2, 0x1, PT ;  /* 0x000000010200780c */ /* 0x000fe20003f05270 */
[----:B0-----:R-:W-:Y:S01]  /*65f0*/  VIADD R7, R20, 0xffffffff ;  /* 0xffffffff14077836 */ /* 0x001fe20000000000 */
[----:B-1-3--:R-:W-:Y:S01]  /*6600*/  SHF.R.U64 R0, R4, R27, R5 ;  /* 0x0000001b04007219 */ /* 0x00afe20000001205 */
[----:B------:R-:W-:Y:S01]  /*6610*/  IMAD.MOV R13, RZ, RZ, -R13 ;  /* 0x000000ffff0d7224 */ /* 0x000fe200078e0a0d */
[----:B------:R-:W-:Y:S01]  /*6620*/  LOP3.LUT R5, R10, R25, RZ, 0xc0, !PT ;  /* 0x000000190a057212 */ /* 0x000fe200078ec0ff */
[----:B------:R-:W-:Y:S01]  /*6630*/  IMAD.MOV.U32 R4, RZ, RZ, 0x1 ;  /* 0x00000001ff047424 */ /* 0x000fe200078e00ff */
[----:B------:R-:W-:Y:S02]  /*6640*/  IADD3 R3, -R0, RZ, RZ ;  /* 0x000000ff00037210 */ /* 0x000fe40007ffe1ff */
[----:B------:R-:W-:Y:S01]  /*6650*/  LOP3.LUT R12, R12, R7, RZ, 0xc0, !PT ;  /* 0x000000070c0c7212 */ /* 0x000fe200078ec0ff */
[----:B------:R-:W-:Y:S02]  /*6660*/  IMAD R0, R26, R0, R5 ;  /* 0x000000001a007224 */ /* 0x000fe400078e0205 */
[----:B--2---:R-:W-:-:S02]  /*6670*/  IMAD R3, R3, R30, R14 ;  /* 0x0000001e03037224 */ /* 0x004fc400078e020e */
[----:B------:R-:W-:Y:S02]  /*6680*/  @P0 IMAD R21, R15, R13, R24 ;  /* 0x0000000d0f150224 */ /* 0x000fe400078e0218 */
[----:B------:R-:W-:Y:S01]  /*6690*/  IMAD R5, R3, R20, R12 ;  /* 0x0000001403057224 */ /* 0x000fe200078e020c */
[----:B------:R-:W-:Y:S01]  /*66a0*/  PRMT R3, R4, 0x7610, R3 ;  /* 0x0000761004037816 */ /* 0x000fe20000000003 */
[----:B------:R-:W-:-:S05]  /*66b0*/  IMAD R0, R0, R31, R21 ;  /* 0x0000001f00007224 */ /* 0x000fca00078e0215 */
[----:B------:R-:W-:Y:S02]  /*66c0*/  SEL R92, R5, R0, !P0 ;  /* 0x00000000055c7207 */ /* 0x000fe40004000000 */
[----:B------:R-:W-:-:S07]  /*66d0*/  SEL R0, R0, R5, !P0 ;  /* 0x0000000500007207 */ /* 0x000fce0004000000 */
.L_x_159:
[----:B------:R-:W-:Y:S01]  /*66e0*/  LOP3.LUT P0, RZ, R3, 0xff, RZ, 0xc0, !PT ;  /* 0x000000ff03ff7812 */ /* 0x000fe2000780c0ff */
[----:B------:R-:W-:-:S12]  /*66f0*/  IMAD.MOV.U32 R94, RZ, RZ, R0 ;  /* 0x000000ffff5e7224 */ /* 0x000fd800078e0000 */
[----:B------:R-:W-:Y:S05]  /*6700*/  @P0 BRA `(.L_x_162) ;  /* 0xffffffa800c40947 */ /* 0x000fea000383ffff */
[----:B------:R-:W-:Y:S05]  /*6710*/  EXIT ;  /* 0x000000000000794d */ /* 0x000fea0003800000 */
.L_x_7:
[----:B0-----:R-:W-:Y:S01]  /*6720*/  ULDC.64 UR4, c[0x0][0x650] ;  /* 0x0001940000047ab9 */ /* 0x001fe20000000a00 */
        /* <DEDUP_REMOVED lines=8> */
[----:B------:R-:W-:Y:S02]  /*67b0*/  IMAD.MOV.U32 R12, RZ, RZ, R16 ;  /* 0x000000ffff0c7224 */ /* 0x000fe400078e0010 */
[----:B------:R-:W-:-:S05]  /*67c0*/  IMAD.MOV.U32 R13, RZ, RZ, R17 ;  /* 0x000000ffff0d7224 */ /* 0x000fca00078e0011 */
        /* <DEDUP_REMOVED lines=10> */
[----:B------:R-:W-:Y:S01]  /*6870*/  IMAD.WIDE.U32 R8, R13, R14, RZ ;  /* 0x0000000e0d087225 */ /* 0x000fe200078e00ff */
[----:B------:R-:W-:-:S03]  /*6880*/  MOV R12, R11 ;  /* 0x0000000b000c7202 */ /* 0x000fc60000000f00 */
[----:B------:R-:W-:Y:S01]  /*6890*/  IMAD.X R13, RZ, RZ, RZ, P0 ;  /* 0x000000ffff0d7224 */ /* 0x000fe200000e06ff */
[----:B------:R-:W-:-:S05]  /*68a0*/  IADD3 RZ, P0, R9, R10, RZ ;  /* 0x0000000a09ff7210 */ /* 0x000fca0007f1e0ff */
[----:B------:R-:W-:-:S08]  /*68b0*/  IMAD.WIDE.U32.X R12, R21, R15, R12, P0 ;  /* 0x0000000f150c7225 */ /* 0x000fd000000e040c */
.L_x_164:
[----:B------:R-:W0:Y:S01]  /*68c0*/  LDC.64 R28, c[0x0][0x640] ;  /* 0x00019000ff1c7b82 */ /* 0x000e220000000a00 */
[-CC-:B------:R-:W-:Y:S01]  /*68d0*/  SHF.R.U64 R22, R12, R6.reuse, R13.reuse ;  /* 0x000000060c167219 */ /* 0x180fe2000000120d */
[----:B------:R-:W-:Y:S01]  /*68e0*/  IMAD.MOV.U32 R30, RZ, RZ, 0x1 ;  /* 0x00000001ff1e7424 */ /* 0x000fe200078e00ff */
[----:B------:R-:W-:Y:S02]  /*68f0*/  SHF.R.U32.HI R6, RZ, R6, R13 ;  /* 0x00000006ff067219 */ /* 0x000fe4000001160d */
        /* <DEDUP_REMOVED lines=8> */
[----:B------:R-:W-:Y:S01]  /*6980*/  IMAD.IADD R9, R9, 0x1, R11 ;  /* 0x0000000109097824 */ /* 0x000fe200078e020b */
[----:B0-----:R-:W-:-:S04]  /*6990*/  ISETP.NE.U32.AND P0, PT, R28, RZ, PT ;  /* 0x000000ff1c00720c */ /* 0x001fc80003f05070 */
[----:B------:R-:W-:Y:S02]  /*69a0*/  ISETP.NE.AND.EX P0, PT, R29, RZ, PT, P0 ;  /* 0x000000ff1d00720c */ /* 0x000fe40003f05300 */
[----:B------:R-:W0:Y:S01]  /*69b0*/  LDC R20, c[0x0][0x600] ;  /* 0x00018000ff147b82 */ /* 0x000e220000000800 */
[-CC-:B-1----:R-:W-:Y:S01]  /*69c0*/  SHF.R.U64 R14, R8, R10.reuse, R9.reuse ;  /* 0x0000000a080e7219 */ /* 0x182fe20000001209 */
[----:B------:R-:W-:Y:S01]  /*69d0*/  IMAD.MOV.U32 R8, RZ, RZ, -0x1 ;  /* 0xffffffffff087424 */ /* 0x000fe200078e00ff */
[----:B------:R-:W-:-:S05]  /*69e0*/  SHF.R.U32.HI R9, RZ, R10, R9 ;  /* 0x0000000aff097219 */ /* 0x000fca0000011609 */
[----:B------:R-:W1:Y:S01]  /*69f0*/  LDC R26, c[0x0][0x648] ;  /* 0x00019200ff1a7b82 */ /* 0x000e620000000800 */
[-CC-:B--2---:R-:W-:Y:S02]  /*6a00*/  SHF.R.U64 R21, R14, R12.reuse, R9.reuse ;  /* 0x0000000c0e157219 */ /* 0x184fe40000001209 */
[----:B------:R-:W-:-:S05]  /*6a10*/  SHF.R.U32.HI R6, RZ, R12, R9 ;  /* 0x0000000cff067219 */ /* 0x000fca0000011609 */
[----:B------:R-:W2:Y:S01]  /*6a20*/  LDC R27, c[0x0][0x638] ;  /* 0x00018e00ff1b7b82 */ /* 0x000ea20000000800 */
[-C--:B---3--:R-:W-:Y:S02]  /*6a30*/  SHF.L.U32 R8, R8, R25.reuse, RZ ;  /* 0x0000001908087219 */ /* 0x088fe400000006ff */
[-CC-:B------:R-:W-:Y:S02]  /*6a40*/  SHF.R.U64 R23, R21, R25.reuse, R6.reuse ;  /* 0x0000001915177219 */ /* 0x180fe40000001206 */
[----:B------:R-:W-:Y:S02]  /*6a50*/  LOP3.LUT R32, RZ, R8, RZ, 0x33, !PT ;  /* 0x00000008ff207212 */ /* 0x000fe400078e33ff */
[----:B------:R-:W-:Y:S01]  /*6a60*/  SHF.R.U32.HI R9, RZ, R25, R6 ;  /* 0x00000019ff097219 */ /* 0x000fe20000011606 */
[----:B------:R-:W3:Y:S01]  /*6a70*/  LDC R31, c[0x0][0x610] ;  /* 0x00018400ff1f7b82 */ /* 0x000ee20000000800 */
[----:B------:R-:W-:Y:S01]  /*6a80*/  IMAD.MOV.U32 R8, RZ, RZ, R23 ;  /* 0x000000ffff087224 */ /* 0x000fe200078e0017 */
[----:B------:R-:W-:Y:S06]  /*6a90*/  @!P0 BRA `(.L_x_165) ;  /* 0x0000000000288947 */ /* 0x000fec0003800000 */
        /* <DEDUP_REMOVED lines=10> */
.L_x_165:
[----:B------:R-:W-:Y:S02]  /*6b40*/  ISETP.NE.AND P0, PT, R2, 0x1, PT ;  /* 0x000000010200780c */ /* 0x000fe40003f05270 */
[----:B-1----:R-:W-:Y:S01]  /*6b50*/  SHF.R.U64 R6, R8, R26, R9 ;  /* 0x0000001a08067219 */ /* 0x002fe20000001209 */
[----:B0-----:R-:W-:Y:S01]  /*6b60*/  VIADD R9, R20, 0xffffffff ;  /* 0xffffffff14097836 */ /* 0x001fe20000000000 */
[----:B------:R-:W-:Y:S02]  /*6b70*/  SHF.L.U32 R30, R30, R25, RZ ;  /* 0x000000191e1e7219 */ /* 0x000fe400000006ff */
[----:B------:R-:W-:Y:S02]  /*6b80*/  LOP3.LUT R5, R21, R32, RZ, 0xc0, !PT ;  /* 0x0000002015057212 */ /* 0x000fe400078ec0ff */
[----:B------:R-:W-:-:S03]  /*6b90*/  IADD3 R8, -R6, RZ, RZ ;  /* 0x000000ff06087210 */ /* 0x000fc60007ffe1ff */
[----:B------:R-:W-:Y:S01]  /*6ba0*/  IMAD R6, R30, R6, R5 ;  /* 0x000000061e067224 */ /* 0x000fe200078e0205 */
[----:B------:R-:W-:Y:S01]  /*6bb0*/  LOP3.LUT R5, R14, R9, RZ, 0xc0, !PT ;  /* 0x000000090e057212 */ /* 0x000fe200078ec0ff */
[----:B------:R-:W-:Y:S02]  /*6bc0*/  @P0 IMAD R3, R7, R24, R4 ;  /* 0x0000001807030224 */ /* 0x000fe400078e0204 */
[----:B--2---:R-:W-:Y:S02]  /*6bd0*/  IMAD R4, R8, R27, R23 ;  /* 0x0000001b08047224 */ /* 0x004fe400078e0217 */
[----:B---3--:R-:W-:Y:S02]  /*6be0*/  IMAD R3, R6, R31, R3 ;  /* 0x0000001f06037224 */ /* 0x008fe400078e0203 */
[----:B------:R-:W-:Y:S02]  /*6bf0*/  IMAD R4, R4, R20, R5 ;  /* 0x0000001404047224 */ /* 0x000fe400078e0205 */
[----:B------:R-:W-:-:S02]  /*6c00*/  IMAD.MOV.U32 R8, RZ, RZ, 0x1 ;  /* 0x00000001ff087424 */ /* 0x000fc400078e00ff */
[----:B------:R-:W-:Y:S01]  /*6c10*/  IMAD.MOV.U32 R6, RZ, RZ, R22 ;  /* 0x000000ffff067224 */ /* 0x000fe200078e0016 */
[----:B------:R-:W-:Y:S02]  /*6c20*/  SEL R20, R4, R3, !P0 ;  /* 0x0000000304147207 */ /* 0x000fe40004000000 */
[----:B------:R-:W-:-:S07]  /*6c30*/  SEL R21, R3, R4, !P0 ;  /* 0x0000000403157207 */ /* 0x000fce0004000000 */
.L_x_163:
[----:B------:R-:W-:-:S08]  /*6c40*/  NOP ;  /* 0x0000000000007918 */ /* 0x000fd00000000000 */
[----:B------:R-:W0:-:S00]  /*6c50*/  USETMAXREG.DEALLOC.CTAPOOL 0x28 ;  /* 0x00000028000079c8 */ /* 0x000e0000080e0500 */
[----:B0-----:R-:W-:-:S13]  /*6c60*/  ISETP.NE.AND P0, PT, R0, RZ, PT ;  /* 0x000000ff0000720c */ /* 0x001fda0003f05270 */
[----:B------:R-:W-:Y:S05]  /*6c70*/  @P0 EXIT ;  /* 0x000000000000094d */ /* 0x000fea0003800000 */
[----:B------:R-:W-:Y:S01]  /*6c80*/  LOP3.LUT P0, RZ, R8, 0xff, RZ, 0xc0, !PT ;  /* 0x000000ff08ff7812 */ /* 0x000fe2000780c0ff */
[----:B------:R-:W-:Y:S02]  /*6c90*/  IMAD.MOV.U32 R0, RZ, RZ, 0x1 ;  /* 0x00000001ff007424 */ /* 0x000fe400078e00ff */
[----:B------:R-:W-:-:S10]  /*6ca0*/  IMAD.MOV.U32 R3, RZ, RZ, RZ ;  /* 0x000000ffff037224 */ /* 0x000fd400078e00ff */
[----:B------:R-:W-:Y:S05]  /*6cb0*/  @!P0 BRA `(.L_x_166) ;  /* 0x0000000c00448947 */ /* 0x000fea0003800000 */
[----:B------:R-:W0:Y:S01]  /*6cc0*/  LDC R0, c[0x0][0x28c] ;  /* 0x0000a300ff007b82 */ /* 0x000e220000000800 */
[----:B------:R-:W1:Y:S01]  /*6cd0*/  S2R R12, SR_CgaCtaId ;  /* 0x00000000000c7919 */ /* 0x000e620000008800 */
[----:B------:R-:W-:Y:S01]  /*6ce0*/  ULDC UR5, c[0x0][0x600] ;  /* 0x0001800000057ab9 */ /* 0x000fe20000000800 */
[----:B------:R-:W-:Y:S01]  /*6cf0*/  ULDC UR4, c[0x0][0xc] ;  /* 0x0000030000047ab9 */ /* 0x000fe20000000800 */
[----:B------:R-:W-:Y:S01]  /*6d00*/  UIADD3 UR16, UR5, -0x1, URZ ;  /* 0xffffffff05107890 */ /* 0x000fe2000fffe03f */
[----:B------:R-:W-:Y:S01]  /*6d10*/  BSSY B0, `(.L_x_166) ;  /* 0x00000cb000007945 */ /* 0x000fe20003800000 */
[----:B------:R-:W-:Y:S01]  /*6d20*/  ULDC UR6, c[0x0][0x658] ;  /* 0x0001960000067ab9 */ /* 0x000fe20000000800 */
[----:B------:R-:W-:Y:S01]  /*6d30*/  ULDC UR5, c[0x0][0x10] ;  /* 0x0000040000057ab9 */ /* 0x000fe20000000800 */
[----:B------:R-:W-:Y:S01]  /*6d40*/  UMOV UR7, 0xffffffff ;  /* 0xffffffff00077882 */ /* 0x000fe20000000000 */
[----:B------:R-:W-:Y:S01]  /*6d50*/  UMOV UR8, 0x1 ;  /* 0x0000000100087882 */ /* 0x000fe20000000000 */
[----:B------:R-:W-:Y:S01]  /*6d60*/  UIMAD.WIDE.U32 UR4, UR4, UR5, URZ ;  /* 0x00000005040472a5 */ /* 0x000fe2000f8e003f */
[----:B------:R-:W-:Y:S01]  /*6d70*/  IMAD.MOV.U32 R9, RZ, RZ, 0x1 ;  /* 0x00000001ff097424 */ /* 0x000fe200078e00ff */
[----:B------:R-:W-:Y:S01]  /*6d80*/  USHF.L.U32 UR7, UR7, UR6, URZ ;  /* 0x0000000607077299 */ /* 0x000fe2000800063f */
[----:B------:R-:W-:Y:S01]  /*6d90*/  LOP3.LUT R8, R19, 0x2, RZ, 0xfc, !PT ;  /* 0x0000000213087812 */ /* 0x000fe200078efcff */
[----:B------:R-:W-:-:S02]  /*6da0*/  USHF.L.U32 UR18, UR8, UR6, URZ ;  /* 0x0000000608127299 */ /* 0x000fc4000800063f */
[----:B------:R-:W-:Y:S01]  /*6db0*/  ULOP3.LUT UR17, URZ, UR7, URZ, 0x33, !UPT ;  /* 0x000000073f117292 */ /* 0x000fe2000f8e333f */
[----:B------:R-:W-:Y:S01]  /*6dc0*/  ULDC UR6, c[0x0][0x14] ;  /* 0x0000050000067ab9 */ /* 0x000fe20000000800 */
[----:B------:R-:W-:Y:S01]  /*6dd0*/  ULDC.64 UR22, c[0x0][0x198] ;  /* 0x0000660000167ab9 */ /* 0x000fe20000000a00 */
[----:B------:R-:W-:Y:S02]  /*6de0*/  UIMAD.WIDE.U32 UR20, UR4, UR6, URZ ;  /* 0x00000006041472a5 */ /* 0x000fe4000f8e003f */
[----:B------:R-:W-:Y:S01]  /*6df0*/  UIMAD UR13, UR5, UR6, URZ ;  /* 0x00000006050d72a4 */ /* 0x000fe2000f8e023f */
[----:B0-----:R-:W-:-:S03]  /*6e00*/  VIADD R0, R0, 0x1f ;  /* 0x0000001f00007836 */ /* 0x001fc60000000000 */
[----:B------:R-:W-:Y:S02]  /*6e10*/  UIADD3 UR13, UR21, UR13, URZ ;  /* 0x0000000d150d7290 */ /* 0x000fe4000fffe03f */
[----:B------:R-:W-:-:S04]  /*6e20*/  SHF.R.S32.HI R3, RZ, 0x1f, R0 ;  /* 0x0000001fff037819 */ /* 0x000fc80000011400 */
[----:B------:R-:W-:Y:S01]  /*6e30*/  LEA.HI R10, R3, R0, RZ, 0x5 ;  /* 0x00000000030a7211 */ /* 0x000fe200078f28ff */
[C---:B-1----:R-:W-:Y:S01]  /*6e40*/  IMAD.SHL.U32 R11, R12.reuse, 0x20, RZ ;  /* 0x000000200c0b7824 */ /* 0x042fe200078e00ff */
[----:B------:R-:W-:Y:S01]  /*6e50*/  SHF.L.U32 R12, R12, 0xa, RZ ;  /* 0x0000000a0c0c7819 */ /* 0x000fe200000006ff */
[----:B------:R-:W-:Y:S01]  /*6e60*/  IMAD.MOV.U32 R0, RZ, RZ, 0x1 ;  /* 0x00000001ff007424 */ /* 0x000fe200078e00ff */
[----:B------:R-:W-:Y:S01]  /*6e70*/  SHF.R.S32.HI R10, RZ, 0x5, R10 ;  /* 0x00000005ff0a7819 */ /* 0x000fe2000001140a */
[----:B------:R-:W-:Y:S01]  /*6e80*/  IMAD.MOV.U32 R3, RZ, RZ, RZ ;  /* 0x000000ffff037224 */ /* 0x000fe200078e00ff */
[----:B------:R-:W-:Y:S02]  /*6e90*/  LOP3.LUT R11, R11, 0x20, RZ, 0xc0, !PT ;  /* 0x000000200b0b7812 */ /* 0x000fe400078ec0ff */
[----:B------:R-:W-:Y:S01]  /*6ea0*/  LOP3.LUT R12, R12, 0x400, RZ, 0xc0, !PT ;  /* 0x000004000c0c7812 */ /* 0x000fe200078ec0ff */
[----:B------:R-:W-:-:S07]  /*6eb0*/  VIADD R13, R10, 0x1 ;  /* 0x000000010a0d7836 */ /* 0x000fce0000000000 */
.L_x_177:
[----:B------:R-:W-:-:S03]  /*6ec0*/  UMOV UR4, 0xffffffff ;  /* 0xffffffff00047882 */ /* 0x000fc60000000000 */
[----:B------:R-:W-:Y:S05]  /*6ed0*/  BRA.DIV UR4, `(.L_x_167) ;  /* 0x0000000e04c87947 */ /* 0x000fea000b800000 */
[----:B------:R-:W-:-:S13]  /*6ee0*/  ELECT P6, URZ, PT ;  /* 0x00000000003f782f */ /* 0x000fda00038c0000 */
.L_x_189:
[----:B------:R-:W0:Y:S01]  /*6ef0*/  LDC R4, c[0x0][0x28c] ;  /* 0x0000a300ff047b82 */ /* 0x000e220000000800 */
[----:B------:R-:W-:Y:S01]  /*6f00*/  BSSY B1, `(.L_x_168) ;  /* 0x0000038000017945 */ /* 0x000fe20003800000 */
[----:B0-----:R-:W-:-:S13]  /*6f10*/  ISETP.LT.OR P6, PT, R4, 0x1, !P6 ;  /* 0x000000010400780c */ /* 0x001fda00077c1670 */
[----:B------:R-:W-:Y:S05]  /*6f20*/  @P6 BRA `(.L_x_169) ;  /* 0x0000000000d46947 */ /* 0x000fea0003800000 */
[----:B------:R-:W-:Y:S02]  /*6f30*/  IMAD R20, R20, 0x40, R11 ;  /* 0x0000004014147824 */ /* 0x000fe400078e020b */
[----:B------:R-:W-:Y:S02]  /*6f40*/  IMAD.SHL.U32 R21, R21, 0x100, RZ ;  /* 0x0000010015157824 */ /* 0x000fe400078e00ff */
[----:B------:R-:W-:Y:S02]  /*6f50*/  IMAD.MOV.U32 R24, RZ, RZ, RZ ;  /* 0x000000ffff187224 */ /* 0x000fe400078e00ff */
[----:B------:R-:W-:Y:S02]  /*6f60*/  IMAD.MOV.U32 R4, RZ, RZ, R13 ;  /* 0x000000ffff047224 */ /* 0x000fe400078e000d */
[----:B------:R-:W-:Y:S02]  /*6f70*/  IMAD.MOV.U32 R5, RZ, RZ, R0 ;  /* 0x000000ffff057224 */ /* 0x000fe400078e0000 */
[----:B------:R-:W-:-:S07]  /*6f80*/  IMAD.MOV.U32 R7, RZ, RZ, R3 ;  /* 0x000000ffff077224 */ /* 0x000fce00078e0003 */
.L_x_172:
[----:B------:R-:W0:Y:S01]  /*6f90*/  S2R R15, SR_CgaCtaId ;  /* 0x00000000000f7919 */ /* 0x000e220000008800 */
[----:B------:R-:W-:Y:S02]  /*6fa0*/  MOV R14, 0x400 ;  /* 0x00000400000e7802 */ /* 0x000fe40000000f00 */
[----:B------:R-:W-:Y:S02]  /*6fb0*/  LOP3.LUT P1, RZ, R18, 0x7f, RZ, 0xc0, !PT ;  /* 0x0000007f12ff7812 */ /* 0x000fe4000782c0ff */
[----:B0-----:R-:W-:Y:S02]  /*6fc0*/  LEA R22, R15, R14, 0x18 ;  /* 0x0000000e0f167211 */ /* 0x001fe400078ec0ff */
[----:B------:R-:W-:-:S09]  /*6fd0*/  SHF.L.U32 R14, R5, 0x1f, RZ ;  /* 0x0000001f050e7819 */ /* 0x000fd200000006ff */
[----:B------:R-:W0:Y:S01]  /*6fe0*/  @!P1 LDC R15, c[0x0][0x500] ;  /* 0x00014000ff0f9b82 */ /* 0x000e220000000800 */
[----:B------:R-:W-:-:S04]  /*6ff0*/  IMAD R23, R7, 0x8, R22 ;  /* 0x0000000807177824 */ /* 0x000fc800078e0216 */
[----:B------:R-:W1:Y:S02]  /*7000*/  SYNCS.PHASECHK.TRANS64.TRYWAIT P0, [R23+URZ+0x28], R14 ;  /* 0x0000280e170075a7 */ /* 0x000e64000800017f */
[----:B-1----:R-:W-:Y:S05]  /*7010*/  @!P0 BRA `(.L_x_170) ;  /* 0x0000000c00988947 */ /* 0x002fea0003800000 */
.L_x_190:
[----:B-1----:R-:W-:Y:S01]  /*7020*/  PRMT R14, R8, 0x9910, RZ ;  /* 0x00009910080e7816 */ /* 0x002fe200000000ff */
[----:B0-----:R0:W-:Y:S03]  /*7030*/  @!P1 SYNCS.ARRIVE.TRANS64 RZ, [R23+URZ], R15 ;  /* 0x0000000f17ff99a7 */ /* 0x0011e6000800003f */
[----:B------:R-:W-:-:S13]  /*7040*/  ISETP.NE.AND P0, PT, R14, 0x2, PT ;  /* 0x000000020e00780c */ /* 0x000fda0003f05270 */
[----:B0-----:R-:W-:Y:S05]  /*7050*/  @P0 BRA `(.L_x_171) ;  /* 0x0000000000040947 */ /* 0x001fea0003800000 */
[----:B------:R-:W-:Y:S01]  /*7060*/  BPT.TRAP 0x1 ;  /* 0x000000040000795c */ /* 0x000fe20000300000 */
.L_x_171:
[C---:B------:R-:W-:Y:S01]  /*7070*/  IMAD R14, R7.reuse, 0x800, R12 ;  /* 0x00000800070e7824 */ /* 0x040fe200078e020c */
[----:B------:R-:W-:Y:S01]  /*7080*/  LEA R15, R7, R22, 0xf ;  /* 0x00000016070f7211 */ /* 0x000fe200078e78ff */
[----:B------:R-:W-:Y:S01]  /*7090*/  VIADD R4, R4, 0xffffffff ;  /* 0xffffffff04047836 */ /* 0x000fe20000000000 */
[----:B------:R-:W-:Y:S01]  /*70a0*/  R2UR UR9, R23 ;  /* 0x00000000170972ca */ /* 0x000fe200000e0000 */
[----:B------:R-:W-:Y:S01]  /*70b0*/  IMAD R14, R14, 0x4, R22 ;  /* 0x000000040e0e7824 */ /* 0x000fe200078e0216 */
[----:B------:R-:W-:Y:S01]  /*70c0*/  R2UR UR5, R15 ;  /* 0x000000000f0572ca */ /* 0x000fe200000e0000 */
[----:B------:R-:W-:Y:S01]  /*70d0*/  UIADD3 UR4, UP0, UR22, 0xf0, URZ ;  /* 0x000000f016047890 */ /* 0x000fe2000ff1e03f */
[----:B------:R-:W-:Y:S01]  /*70e0*/  R2UR UR11, R21 ;  /* 0x00000000150b72ca */ /* 0x000fe200000e0000 */
[----:B------:R-:W-:Y:S01]  /*70f0*/  UIADD3 UR24, UP1, UR22, 0x1f0, URZ ;  /* 0x000001f016187890 */ /* 0x000fe2000ff3e03f */
[----:B------:R-:W-:Y:S01]  /*7100*/  R2UR UR8, R14 ;  /* 0x000000000e0872ca */ /* 0x000fe200000e0000 */
[----:B------:R-:W-:Y:S01]  /*7110*/  VIADD R7, R7, 0x1 ;  /* 0x0000000107077836 */ /* 0x000fe20000000000 */
[----:B------:R-:W-:Y:S01]  /*7120*/  R2UR UR10, R24 ;  /* 0x00000000180a72ca */ /* 0x000fe200000e0000 */
[----:B------:R-:W-:Y:S01]  /*7130*/  UIADD3.X UR25, URZ, UR23, URZ, UP1, !UPT ;  /* 0x000000173f197290 */ /* 0x000fe20008ffe43f */
[----:B------:R-:W-:Y:S01]  /*7140*/  R2UR UR12, R6 ;  /* 0x00000000060c72ca */ /* 0x000fe200000e0000 */
[----:B------:R-:W-:Y:S01]  /*7150*/  UMOV UR6, 0x0 ;  /* 0x0000000000067882 */ /* 0x000fe20000000000 */
[----:B------:R-:W-:Y:S01]  /*7160*/  R2UR UR19, R20 ;  /* 0x00000000141372ca */ /* 0x000fe200000e0000 */
[----:B------:R-:W-:Y:S01]  /*7170*/  UMOV UR7, 0x10000000 ;  /* 0x1000000000077882 */ /* 0x000fe20000000000 */
[----:B------:R-:W-:Y:S01]  /*7180*/  ISETP.GT.AND P1, PT, R4, 0x1, PT ;  /* 0x000000010400780c */ /* 0x000fe20003f24270 */
[----:B------:R-:W-:Y:S01]  /*7190*/  UIADD3 UR14, UR5, 0x100, URZ ;  /* 0x00000100050e7890 */ /* 0x000fe2000fffe03f */
[C---:B------:R-:W-:Y:S01]  /*71a0*/  ISETP.NE.AND P0, PT, R7.reuse, 0x5, PT ;  /* 0x000000050700780c */ /* 0x040fe20003f05270 */
[----:B------:R-:W-:Y:S01]  /*71b0*/  UIADD3.X UR5, URZ, UR23, URZ, UP0, !UPT ;  /* 0x000000173f057290 */ /* 0x000fe200087fe43f */
[----:B------:R-:W-:Y:S01]  /*71c0*/  VIADD R24, R24, 0x20 ;  /* 0x0000002018187836 */ /* 0x000fe20000000000 */
[----:B------:R-:W-:Y:S01]  /*71d0*/  UIADD3 UR15, UR8, 0x28100, URZ ;  /* 0x00028100080f7890 */ /* 0x000fe2000fffe03f */
[----:B------:R-:W-:Y:S01]  /*71e0*/  SEL R14, RZ, 0x1, P0 ;  /* 0x00000001ff0e7807 */ /* 0x000fe20000000000 */
[----:B------:R-:W-:Y:S01]  /*71f0*/  UMOV UR26, 0x30000 ;  /* 0x00030000001a7882 */ /* 0x000fe20000000000 */
[----:B------:R-:W-:Y:S01]  /*7200*/  UMOV UR8, UR14 ;  /* 0x0000000e00087c82 */ /* 0x000fe20008000000 */
[----:B------:R-:W-:-:S02]  /*7210*/  SEL R7, R7, RZ, P0 ;  /* 0x000000ff07077207 */ /* 0x000fc40000000000 */
[----:B------:R-:W-:Y:S01]  /*7220*/  LOP3.LUT R5, R5, R14, RZ, 0x3c, !PT ;  /* 0x0000000e05057212 */ /* 0x000fe200078e3cff */
[----:B------:R0:W-:Y:S02]  /*7230*/  UTMALDG.3D [UR8], [UR4], desc[UR6] ;  /* 0x00000608040075b4 */ /* 0x0001e40008011000 */
[----:B0-----:R-:W-:Y:S01]  /*7240*/  UMOV UR8, UR15 ;  /* 0x0000000f00087c82 */ /* 0x001fe20008000000 */
[----:B------:R-:W-:Y:S02]  /*7250*/  UMOV UR11, UR19 ;  /* 0x00000013000b7c82 */ /* 0x000fe40008000000 */
[----:B------:R0:W-:Y:S02]  /*7260*/  UTMALDG.3D.MULTICAST [UR8], [UR24], UR26, desc[UR6] ;  /* 0x00000608180073b4 */ /* 0x0001e4000801181a */
[----:B0-----:R-:W-:Y:S05]  /*7270*/  @P1 BRA `(.L_x_172) ;  /* 0xfffffffc00441947 */ /* 0x001fea000383ffff */
.L_x_169:
[----:B------:R-:W-:Y:S05]  /*7280*/  BSYNC B1 ;  /* 0x0000000000017941 */ /* 0x000fea0003800000 */
.L_x_168:
[----:B------:R-:W-:Y:S01]  /*7290*/  LOP3.LUT P1, RZ, R9, 0xff, RZ, 0xc0, !PT ;  /* 0x000000ff09ff7812 */ /* 0x000fe2000782c0ff */
[C---:B------:R-:W-:Y:S01]  /*72a0*/  IMAD.IADD R6, R10.reuse, 0x1, R3 ;  /* 0x000000010a067824 */ /* 0x040fe200078e0203 */
[----:B------:R-:W-:Y:S01]  /*72b0*/  ULDC.64 UR4, c[0x0][0x650] ;  /* 0x0001940000047ab9 */ /* 0x000fe20000000a00 */
[----:B------:R-:W-:Y:S01]  /*72c0*/  ISETP.GE.U32.AND P2, PT, R10, 0x5, PT ;  /* 0x000000050a00780c */ /* 0x000fe20003f46070 */
[----:B------:R-:W-:Y:S01]  /*72d0*/  BSSY B1, `(.L_x_173) ;  /* 0x000006c000017945 */ /* 0x000fe20003800000 */
[----:B------:R-:W-:Y:S01]  /*72e0*/  IMAD.MOV.U32 R21, RZ, RZ, -0x1 ;  /* 0xffffffffff157424 */ /* 0x000fe200078e00ff */
[----:B------:R-:W-:Y:S01]  /*72f0*/  ISETP.GT.U32.AND P0, PT, R6, 0x4, PT ;  /* 0x000000040600780c */ /* 0x000fe20003f04070 */
[----:B------:R-:W-:Y:S01]  /*7300*/  IMAD.MOV.U32 R20, RZ, RZ, -0x1 ;  /* 0xffffffffff147424 */ /* 0x000fe200078e00ff */
[----:B------:R-:W-:Y:S02]  /*7310*/  PRMT R9, RZ, 0x7610, R9 ;  /* 0x00007610ff097816 */ /* 0x000fe40000000009 */
[----:B------:R-:W-:-:S03]  /*7320*/  ISETP.LT.U32.AND P0, PT, R10, 0x5, P0 ;  /* 0x000000050a00780c */ /* 0x000fc60000701070 */
[----:B------:R-:W0:Y:S01]  /*7330*/  @P1 S2R R5, SR_CgaCtaId ;  /* 0x0000000000051919 */ /* 0x000e220000008800 */
[----:B------:R-:W-:-:S04]  /*7340*/  @P1 MOV R4, 0x400 ;  /* 0x0000040000041802 */ /* 0x000fc80000000f00 */
[----:B0-----:R-:W-:Y:S01]  /*7350*/  @P1 LEA R3, R5, R4, 0x18 ;  /* 0x0000000405031211 */ /* 0x001fe200078ec0ff */
[----:B------:R-:W-:-:S03]  /*7360*/  IMAD.WIDE.U32 R4, R6, -0x33333333, RZ ;  /* 0xcccccccd06047825 */ /* 0x000fc600078e00ff */
[----:B------:R0:W-:Y:S01]  /*7370*/  @P1 SYNCS.ARRIVE.TRANS64.A1T0 RZ, [R3+URZ+0x68], RZ ;  /* 0x000068ff03ff19a7 */ /* 0x0001e2000810003f */
[----:B------:R-:W-:Y:S02]  /*7380*/  IADD3 R16, P1, R16, UR20, RZ ;  /* 0x0000001410107c10 */ /* 0x000fe4000ff3e0ff */
[----:B------:R-:W-:Y:S02]  /*7390*/  SHF.R.U32.HI R5, RZ, 0x2, R5 ;  /* 0x00000002ff057819 */ /* 0x000fe40000011605 */
[----:B------:R-:W-:Y:S02]  /*73a0*/  IADD3.X R17, R17, UR13, RZ, P1, !PT ;  /* 0x0000000d11117c10 */ /* 0x000fe40008ffe4ff */
[----:B------:R-:W-:Y:S02]  /*73b0*/  PRMT R4, RZ, 0x7610, R4 ;  /* 0x00007610ff047816 */ /* 0x000fe40000000004 */
[----:B0-----:R-:W-:Y:S02]  /*73c0*/  SEL R3, RZ, 0x1, !P0 ;  /* 0x00000001ff037807 */ /* 0x001fe40004000000 */
[----:B------:R-:W-:-:S02]  /*73d0*/  ISETP.GE.U32.AND P0, PT, R16, UR4, PT ;  /* 0x0000000410007c0c */ /* 0x000fc4000bf06070 */
[----:B------:R-:W-:Y:S01]  /*73e0*/  LOP3.LUT R0, R0, R3, RZ, 0x3c, !PT ;  /* 0x0000000300007212 */ /* 0x000fe200078e3cff */
[----:B------:R-:W-:Y:S01]  /*73f0*/  IMAD R3, R5, -0x5, R6 ;  /* 0xfffffffb05037824 */ /* 0x000fe200078e0206 */
[----:B------:R-:W-:Y:S01]  /*7400*/  ISETP.GE.U32.AND.EX P0, PT, R17, UR5, PT, P0 ;  /* 0x0000000511007c0c */ /* 0x000fe2000bf06100 */
[----:B------:R-:W-:Y:S01]  /*7410*/  IMAD.MOV.U32 R6, RZ, RZ, -0x1 ;  /* 0xffffffffff067424 */ /* 0x000fe200078e00ff */
[----:B------:R-:W-:-:S11]  /*7420*/  @P2 LOP3.LUT R0, R0, 0x1, R5, 0x78, !PT ;  /* 0x0000000100002812 */ /* 0x000fd600078e7805 */
[----:B------:R-:W-:Y:S05]  /*7430*/  @P0 BRA `(.L_x_174) ;  /* 0x0000000400540947 */ /* 0x000fea0003800000 */
[----:B------:R-:W0:Y:S01]  /*7440*/  S2R R15, SR_CTAID.X ;  /* 0x00000000000f7919 */ /* 0x000e220000002500 */
[----:B------:R-:W-:Y:S01]  /*7450*/  ULDC.64 UR4, c[0x0][0x628] ;  /* 0x00018a0000047ab9 */ /* 0x000fe20000000a00 */
[----:B------:R-:W-:Y:S01]  /*7460*/  ULDC UR7, c[0x0][0x630] ;  /* 0x00018c0000077ab9 */ /* 0x000fe20000000800 */
[----:B------:R-:W-:Y:S01]  /*7470*/  ISETP.NE.U32.AND P0, PT, RZ, UR4, PT ;  /* 0x00000004ff007c0c */ /* 0x000fe2000bf05070 */
[----:B------:R-:W1:Y:S01]  /*7480*/  S2R R20, SR_CTAID.Y ;  /* 0x0000000000147919 */ /* 0x000e620000002600 */
[----:B------:R-:W-:Y:S01]  /*7490*/  ULDC UR8, c[0x0][0x150] ;  /* 0x0000540000087ab9 */ /* 0x000fe20000000800 */
[----:B------:R-:W-:Y:S01]  /*74a0*/  IMAD.MOV.U32 R4, RZ, RZ, R16 ;  /* 0x000000ffff047224 */ /* 0x000fe200078e0010 */
[----:B------:R-:W-:Y:S02]  /*74b0*/  ISETP.NE.AND.EX P0, PT, RZ, UR5, PT, P0 ;  /* 0x00000005ff007c0c */ /* 0x000fe4000bf05300 */
[----:B------:R-:W-:Y:S02]  /*74c0*/  MOV R5, R17 ;  /* 0x0000001100057202 */ /* 0x000fe40000000f00 */
[----:B0-----:R-:W-:-:S09]  /*74d0*/  I2FP.F32.U32 R22, R15 ;  /* 0x0000000f00167245 */ /* 0x001fd20000201000 */
[----:B------:R-:W-:Y:S05]  /*74e0*/  @!P0 BRA `(.L_x_175) ;  /* 0x0000000000288947 */ /* 0x000fea0003800000 */
[----:B------:R-:W-:Y:S02]  /*74f0*/  ULDC UR6, c[0x0][0x634] ;  /* 0x00018d0000067ab9 */ /* 0x000fe40000000800 */
[----:B------:R-:W-:-:S05]  /*7500*/  IADD3 R5, P0, R16, UR6, RZ ;  /* 0x0000000610057c10 */ /* 0x000fca000ff1e0ff */
[----:B------:R-:W-:-:S04]  /*7510*/  IMAD.X R21, RZ, RZ, R17, P0 ;  /* 0x000000ffff157224 */ /* 0x000fc800000e0611 */
[----:B------:R-:W-:-:S04]  /*7520*/  IMAD.WIDE.U32 R6, R21, UR4, RZ ;  /* 0x0000000415067c25 */ /* 0x000fc8000f8e00ff */
[----:B------:R-:W-:-:S04]  /*7530*/  IMAD.WIDE.U32 R6, P0, R5, UR5, R6 ;  /* 0x0000000505067c25 */ /* 0x000fc8000f800006 */
[----:B------:R-:W-:-:S04]  /*7540*/  IMAD.WIDE.U32 R4, R5, UR4, RZ ;  /* 0x0000000405047c25 */ /* 0x000fc8000f8e00ff */
[----:B------:R-:W-:Y:S01]  /*7550*/  IMAD.MOV.U32 R4, RZ, RZ, R7 ;  /* 0x000000ffff047224 */ /* 0x000fe200078e0007 */
[----:B------:R-:W-:Y:S01]  /*7560*/  IADD3 RZ, P1, R5, R6, RZ ;  /* 0x0000000605ff7210 */ /* 0x000fe20007f3e0ff */
[----:B------:R-:W-:-:S04]  /*7570*/  IMAD.X R5, RZ, RZ, RZ, P0 ;  /* 0x000000ffff057224 */ /* 0x000fc800000e06ff */
[----:B------:R-:W-:-:S08]  /*7580*/  IMAD.WIDE.U32.X R4, R21, UR5, R4, P1 ;  /* 0x0000000515047c25 */ /* 0x000fd000088e0404 */
.L_x_175:
[--C-:B------:R-:W-:Y:S01]  /*7590*/  SHF.R.U64 R14, R4, UR7, R5.reuse ;  /* 0x00000007040e7c19 */ /* 0x100fe20008001205 */
[----:B------:R-:W-:Y:S01]  /*75a0*/  FMUL R22, R22, UR8 ;  /* 0x0000000816167c20 */ /* 0x000fe20008400000 */
[----:B------:R-:W-:Y:S01]  /*75b0*/  SHF.R.U32.HI R4, RZ, UR7, R5 ;  /* 0x00000007ff047c19 */ /* 0x000fe20008011605 */
[----:B------:R-:W0:Y:S01]  /*75c0*/  LDC R6, c[0x0][0x144] ;  /* 0x00005100ff067b82 */ /* 0x000e220000000800 */
[----:B------:R-:W-:Y:S01]  /*75d0*/  IADD3 R5, P0, RZ, -R14, RZ ;  /* 0x8000000eff057210 */ /* 0x000fe20007f1e0ff */
[----:B------:R-:W-:Y:S01]  /*75e0*/  ULDC UR6, c[0x0][0x154] ;  /* 0x0000550000067ab9 */ /* 0x000fe20000000800 */
[----:B-1----:R-:W-:Y:S01]  /*75f0*/  I2FP.F32.U32 R7, R20 ;  /* 0x0000001400077245 */ /* 0x002fe20000201000 */
[----:B------:R-:W1:Y:S01]  /*7600*/  F2I.U32.TRUNC.NTZ R22, R22 ;  /* 0x0000001600167305 */ /* 0x000e62000020f000 */
[----:B------:R-:W-:Y:S01]  /*7610*/  ULDC.64 UR4, c[0x0][0x620] ;  /* 0x0001880000047ab9 */ /* 0x000fe20000000a00 */
[----:B------:R-:W-:Y:S01]  /*7620*/  IMAD.X R4, RZ, RZ, ~R4, P0 ;  /* 0x000000ffff047224 */ /* 0x000fe200000e0e04 */
[----:B------:R-:W-:Y:S01]  /*7630*/  ISETP.NE.AND P2, PT, R2, 0x1, PT ;  /* 0x000000010200780c */ /* 0x000fe20003f45270 */
[----:B------:R-:W-:Y:S01]  /*7640*/  FMUL R23, R7, UR6 ;  /* 0x0000000607177c20 */ /* 0x000fe20008400000 */
[----:B------:R-:W2:Y:S01]  /*7650*/  LDC R25, c[0x0][0x148] ;  /* 0x00005200ff197b82 */ /* 0x000ea20000000800 */
[----:B------:R-:W-:Y:S01]  /*7660*/  IMAD R4, R4, UR4, RZ ;  /* 0x0000000404047c24 */ /* 0x000fe2000f8e02ff */
[----:B------:R-:W-:-:S02]  /*7670*/  ULDC.64 UR6, c[0x0][0x640] ;  /* 0x0001900000067ab9 */ /* 0x000fc40000000a00 */
[----:B------:R-:W-:Y:S01]  /*7680*/  ISETP.NE.U32.AND P0, PT, RZ, UR6, PT ;  /* 0x00000006ff007c0c */ /* 0x000fe2000bf05070 */
[----:B------:R-:W3:Y:S01]  /*7690*/  F2I.U32.TRUNC.NTZ R23, R23 ;  /* 0x0000001700177305 */ /* 0x000ee2000020f000 */
[C---:B------:R-:W-:Y:S02]  /*76a0*/  IMAD R7, R5.reuse, UR5, R4 ;  /* 0x0000000505077c24 */ /* 0x040fe4000f8e0204 */
[----:B------:R-:W-:Y:S01]  /*76b0*/  IMAD.WIDE.U32 R4, R5, UR4, R16 ;  /* 0x0000000405047c25 */ /* 0x000fe2000f8e0010 */
[----:B------:R-:W-:Y:S01]  /*76c0*/  ULDC UR4, c[0x0][0x618] ;  /* 0x0001860000047ab9 */ /* 0x000fe20000000800 */
[----:B------:R-:W-:Y:S02]  /*76d0*/  ISETP.NE.AND.EX P0, PT, RZ, UR7, PT, P0 ;  /* 0x00000007ff007c0c */ /* 0x000fe4000bf05300 */
[----:B------:R-:W-:Y:S02]  /*76e0*/  IMAD.IADD R5, R5, 0x1, R7 ;  /* 0x0000000105057824 */ /* 0x000fe400078e0207 */
[----:B-1----:R-:W-:-:S03]  /*76f0*/  IMAD.MOV R22, RZ, RZ, -R22 ;  /* 0x000000ffff167224 */ /* 0x002fc600078e0a16 */
[----:B------:R-:W-:Y:S01]  /*7700*/  SHF.R.U64 R21, R4, UR4, R5 ;  /* 0x0000000404157c19 */ /* 0x000fe20008001205 */
[----:B0-----:R-:W-:Y:S01]  /*7710*/  IMAD R15, R6, R22, R15 ;  /* 0x00000016060f7224 */ /* 0x001fe200078e020f */
[----:B------:R-:W-:Y:S01]  /*7720*/  SHF.R.U32.HI R4, RZ, UR4, R5 ;  /* 0x00000004ff047c19 */ /* 0x000fe20008011605 */
[----:B------:R-:W-:Y:S01]  /*7730*/  ULDC UR4, c[0x0][0x608] ;  /* 0x0001820000047ab9 */ /* 0x000fe20000000800 */
[----:B---3--:R-:W-:Y:S02]  /*7740*/  IMAD.MOV R6, RZ, RZ, -R23 ;  /* 0x000000ffff067224 */ /* 0x008fe400078e0a17 */
[--C-:B------:R-:W-:Y:S02]  /*7750*/  SHF.R.U64 R22, R21, UR4, R4.reuse ;  /* 0x0000000415167c19 */ /* 0x100fe40008001204 */
[----:B------:R-:W-:Y:S01]  /*7760*/  SHF.R.U32.HI R5, RZ, UR4, R4 ;  /* 0x00000004ff057c19 */ /* 0x000fe20008011604 */
[----:B------:R-:W-:Y:S01]  /*7770*/  ULDC UR4, c[0x0][0x658] ;  /* 0x0001960000047ab9 */ /* 0x000fe20000000800 */
[----:B--2---:R-:W-:-:S02]  /*7780*/  @P2 IMAD R15, R25, R6, R20 ;  /* 0x00000006190f2224 */ /* 0x004fc400078e0214 */
[--C-:B------:R-:W-:Y:S02]  /*7790*/  SHF.R.U64 R20, R22, UR4, R5.reuse ;  /* 0x0000000416147c19 */ /* 0x100fe40008001205 */
[----:B------:R-:W-:-:S03]  /*77a0*/  SHF.R.U32.HI R23, RZ, UR4, R5 ;  /* 0x00000004ff177c19 */ /* 0x000fc60008011605 */
[----:B------:R-:W-:Y:S02]  /*77b0*/  IMAD.MOV.U32 R6, RZ, RZ, R20 ;  /* 0x000000ffff067224 */ /* 0x000fe400078e0014 */
[----:B------:R-:W-:Y:S01]  /*77c0*/  IMAD.MOV.U32 R5, RZ, RZ, R23 ;  /* 0x000000ffff057224 */ /* 0x000fe200078e0017 */
[----:B------:R-:W-:Y:S06]  /*77d0*/  @!P0 BRA `(.L_x_176) ;  /* 0x00000000002c8947 */ /* 0x000fec0003800000 */
[----:B------:R-:W-:Y:S02]  /*77e0*/  ULDC UR4, c[0x0][0x64c] ;  /* 0x0001930000047ab9 */ /* 0x000fe40000000800 */
[----:B------:R-:W-:-:S04]  /*77f0*/  IADD3 R5, P0, R20, UR4, RZ ;  /* 0x0000000414057c10 */ /* 0x000fc8000ff1e0ff */
[----:B------:R-:W-:-:S05]  /*7800*/  IADD3.X R23, RZ, R23, RZ, P0, !PT ;  /* 0x00000017ff177210 */ /* 0x000fca00007fe4ff */
[----:B------:R-:W-:-:S04]  /*7810*/  IMAD.WIDE.U32 R6, R23, UR6, RZ ;  /* 0x0000000617067c25 */ /* 0x000fc8000f8e00ff */
[----:B------:R-:W-:-:S04]  /*7820*/  IMAD.WIDE.U32 R6, P0, R5, UR7, R6 ;  /* 0x0000000705067c25 */ /* 0x000fc8000f800006 */
[----:B------:R-:W-:-:S04]  /*7830*/  IMAD.WIDE.U32 R4, R5, UR6, RZ ;  /* 0x0000000605047c25 */ /* 0x000fc8000f8e00ff */
[----:B------:R-:W-:Y:S01]  /*7840*/  IMAD.MOV.U32 R4, RZ, RZ, R7 ;  /* 0x000000ffff047224 */ /* 0x000fe200078e0007 */
[----:B------:R-:W-:Y:S01]  /*7850*/  IADD3 RZ, P1, R5, R6, RZ ;  /* 0x0000000605ff7210 */ /* 0x000fe20007f3e0ff */
[----:B------:R-:W-:-:S04]  /*7860*/  IMAD.X R5, RZ, RZ, RZ, P0 ;  /* 0x000000ffff057224 */ /* 0x000fc800000e06ff */
[----:B------:R-:W-:-:S04]  /*7870*/  IMAD.WIDE.U32.X R4, R23, UR7, R4, P1 ;  /* 0x0000000717047c25 */ /* 0x000fc800088e0404 */
[----:B------:R-:W-:-:S07]  /*7880*/  IMAD.MOV.U32 R6, RZ, RZ, R4 ;  /* 0x000000ffff067224 */ /* 0x000fce00078e0004 */
.L_x_176:
[----:B------:R-:W-:Y:S01]  /*7890*/  ULDC UR4, c[0x0][0x648] ;  /* 0x0001920000047ab9 */ /* 0x000fe20000000800 */
[----:B------:R-:W-:Y:S01]  /*78a0*/  LOP3.LUT R4, R22, UR17, RZ, 0xc0, !PT ;  /* 0x0000001116047c12 */ /* 0x000fe2000f8ec0ff */
[----:B------:R-:W-:Y:S01]  /*78b0*/  ULDC UR5, c[0x0][0x610] ;  /* 0x0001840000057ab9 */ /* 0x000fe20000000800 */
[----:B------:R-:W-:Y:S01]  /*78c0*/  SHF.R.U64 R5, R6, UR4, R5 ;  /* 0x0000000406057c19 */ /* 0x000fe20008001205 */
[----:B------:R-:W-:Y:S01]  /*78d0*/  ULDC UR4, c[0x0][0x638] ;  /* 0x00018e0000047ab9 */ /* 0x000fe20000000800 */
[----:B------:R-:W-:-:S03]  /*78e0*/  LOP3.LUT R21, R21, UR16, RZ, 0xc0, !PT ;  /* 0x0000001015157c12 */ /* 0x000fc6000f8ec0ff */
[----:B------:R-:W-:Y:S02]  /*78f0*/  IMAD.MOV R7, RZ, RZ, -R5 ;  /* 0x000000ffff077224 */ /* 0x000fe400078e0a05 */
[----:B------:R-:W-:Y:S02]  /*7900*/  IMAD R4, R5, UR18, R4 ;  /* 0x0000001205047c24 */ /* 0x000fe4000f8e0204 */
[----:B------:R-:W-:Y:S01]  /*7910*/  IMAD R20, R7, UR4, R20 ;  /* 0x0000000407147c24 */ /* 0x000fe2000f8e0214 */
[----:B------:R-:W-:Y:S01]  /*7920*/  ULDC UR4, c[0x0][0x600] ;  /* 0x0001800000047ab9 */ /* 0x000fe20000000800 */
[----:B------:R-:W-:Y:S02]  /*7930*/  IMAD R15, R4, UR5, R15 ;  /* 0x00000005040f7c24 */ /* 0x000fe4000f8e020f */
[----:B------:R-:W-:Y:S02]  /*7940*/  IMAD R6, R20, UR4, R21 ;  /* 0x0000000414067c24 */ /* 0x000fe4000f8e0215 */
[----:B------:R-:W-:-:S03]  /*7950*/  IMAD.MOV.U32 R4, RZ, RZ, 0x1 ;  /* 0x00000001ff047424 */ /* 0x000fc600078e00ff */
[----:B------:R-:W-:Y:S02]  /*7960*/  SEL R20, R6, R15, !P2 ;  /* 0x0000000f06147207 */ /* 0x000fe40005000000 */
[----:B------:R-:W-:Y:S01]  /*7970*/  SEL R21, R15, R6, !P2 ;  /* 0x000000060f157207 */ /* 0x000fe20005000000 */
[----:B------:R-:W-:-:S07]  /*7980*/  IMAD.MOV.U32 R6, RZ, RZ, R14 ;  /* 0x000000ffff067224 */ /* 0x000fce00078e000e */
.L_x_174:
[----:B------:R-:W-:Y:S05]  /*7990*/  BSYNC B1 ;  /* 0x0000000000017941 */ /* 0x000fea0003800000 */
.L_x_173:
[----:B------:R-:W-:-:S13]  /*79a0*/  LOP3.LUT P0, RZ, R4, 0xff, RZ, 0xc0, !PT ;  /* 0x000000ff04ff7812 */ /* 0x000fda000780c0ff */
[----:B------:R-:W-:Y:S05]  /*79b0*/  @P0 BRA `(.L_x_177) ;  /* 0xfffffff400400947 */ /* 0x000fea000383ffff */
[----:B------:R-:W-:Y:S05]  /*79c0*/  BSYNC B0 ;  /* 0x0000000000007941 */ /* 0x000fea0003800000 */
.L_x_166:
[----:B------:R-:W-:-:S03]  /*79d0*/  UMOV UR4, 0xffffffff ;  /* 0xffffffff00047882 */ /* 0x000fc60000000000 */
[----:B------:R-:W-:Y:S05]  /*79e0*/  BRA.DIV UR4, `(.L_x_178) ;  /* 0x0000000604387947 */ /* 0x000fea000b800000 */
[----:B------:R-:W-:-:S13]  /*79f0*/  ELECT P6, URZ, PT ;  /* 0x00000000003f782f */ /* 0x000fda00038c0000 */
.L_x_193:
[----:B------:R-:W-:Y:S04]  /*7a00*/  BSSY B0, `(.L_x_179) ;  /* 0x0000034000007945 */ /* 0x000fe80003800000 */
[----:B------:R-:W-:Y:S05]  /*7a10*/  @!P6 BRA `(.L_x_180) ;  /* 0x0000000000c8e947 */ /* 0x000fea0003800000 */
[----:B------:R-:W-:-:S04]  /*7a20*/  LOP3.LUT R19, R19, 0x2, RZ, 0xfc, !PT ;  /* 0x0000000213137812 */ /* 0x000fc800078efcff */
[----:B------:R-:W-:-:S13]  /*7a30*/  ISETP.NE.AND P0, PT, R19, 0x3, PT ;  /* 0x000000031300780c */ /* 0x000fda0003f05270 */
[----:B------:R-:W-:Y:S05]  /*7a40*/  @!P0 BRA `(.L_x_181) ;  /* 0x0000000000048947 */ /* 0x000fea0003800000 */
[----:B------:R-:W-:Y:S01]  /*7a50*/  BPT.TRAP 0x1 ;  /* 0x000000040000795c */ /* 0x000fe20000300000 */
.L_x_181:
[----:B------:R-:W0:Y:S01]  /*7a60*/  S2R R5, SR_CgaCtaId ;  /* 0x0000000000057919 */ /* 0x000e220000008800 */
[----:B------:R-:W-:Y:S02]  /*7a70*/  MOV R2, 0x400 ;  /* 0x0000040000027802 */ /* 0x000fe40000000f00 */
[----:B------:R-:W-:Y:S02]  /*7a80*/  SHF.L.U32 R4, R0, 0x1f, RZ ;  /* 0x0000001f00047819 */ /* 0x000fe400000006ff */
[----:B0-----:R-:W-:-:S05]  /*7a90*/  LEA R2, R5, R2, 0x18 ;  /* 0x0000000205027211 */ /* 0x001fca00078ec0ff */
[----:B------:R-:W-:-:S04]  /*7aa0*/  VIADD R2, R2, 0x28 ;  /* 0x0000002802027836 */ /* 0x000fc80000000000 */
[C---:B------:R-:W-:Y:S02]  /*7ab0*/  IMAD R7, R3.reuse, 0x8, R2 ;  /* 0x0000000803077824 */ /* 0x040fe400078e0202 */
[----:B------:R-:W-:Y:S02]  /*7ac0*/  VIADD R3, R3, 0x1 ;  /* 0x0000000103037836 */ /* 0x000fe40000000000 */
[----:B------:R-:W0:Y:S03]  /*7ad0*/  SYNCS.PHASECHK.TRANS64.TRYWAIT P0, [R7+URZ], R4 ;  /* 0x00000004070075a7 */ /* 0x000e26000800017f */
[----:B------:R-:W-:-:S04]  /*7ae0*/  ISETP.NE.AND P1, PT, R3, 0x5, PT ;  /* 0x000000050300780c */ /* 0x000fc80003f25270 */
[----:B------:R-:W-:Y:S02]  /*7af0*/  SEL R5, RZ, 0x1, P1 ;  /* 0x00000001ff057807 */ /* 0x000fe40000800000 */
[----:B------:R-:W-:Y:S02]  /*7b00*/  SEL R3, R3, RZ, P1 ;  /* 0x000000ff03037207 */ /* 0x000fe40000800000 */
[----:B------:R-:W-:Y:S02]  /*7b10*/  LOP3.LUT R6, R0, R5, RZ, 0x3c, !PT ;  /* 0x0000000500067212 */ /* 0x000fe400078e3cff */
[----:B------:R-:W-:Y:S02]  /*7b20*/  LEA R8, R3, R2, 0x3 ;  /* 0x0000000203087211 */ /* 0x000fe400078e18ff */
[----:B------:R-:W-:Y:S01]  /*7b30*/  SHF.L.U32 R5, R6, 0x1f, RZ ;  /* 0x0000001f06057819 */ /* 0x000fe200000006ff */
[----:B0-----:R-:W-:Y:S06]  /*7b40*/  @!P0 BRA `(.L_x_182) ;  /* 0x0000000400008947 */ /* 0x001fec0003800000 */
.L_x_194:
[----:B------:R-:W1:Y:S01]  /*7b50*/  SYNCS.PHASECHK.TRANS64.TRYWAIT P0, [R8+URZ], R5 ;  /* 0x00000005080075a7 */ /* 0x000e62000800017f */
[----:B------:R-:W-:-:S05]  /*7b60*/  VIADD R0, R3, 0x1 ;  /* 0x0000000103007836 */ /* 0x000fca0000000000 */
[----:B------:R-:W-:-:S04]  /*7b70*/  ISETP.NE.AND P1, PT, R0, 0x5, PT ;  /* 0x000000050000780c */ /* 0x000fc80003f25270 */
[----:B------:R-:W-:Y:S02]  /*7b80*/  SEL R3, RZ, 0x1, P1 ;  /* 0x00000001ff037807 */ /* 0x000fe40000800000 */
[----:B0-----:R-:W-:Y:S02]  /*7b90*/  SEL R7, R0, RZ, P1 ;  /* 0x000000ff00077207 */ /* 0x001fe40000800000 */
[----:B------:R-:W-:-:S03]  /*7ba0*/  LOP3.LUT R6, R6, R3, RZ, 0x3c, !PT ;  /* 0x0000000306067212 */ /* 0x000fc600078e3cff */
[----:B------:R-:W-:Y:S01]  /*7bb0*/  IMAD R9, R7, 0x8, R2 ;  /* 0x0000000807097824 */ /* 0x000fe200078e0202 */
[----:B------:R-:W-:Y:S01]  /*7bc0*/  SHF.L.U32 R4, R6, 0x1f, RZ ;  /* 0x0000001f06047819 */ /* 0x000fe200000006ff */
[----:B-1----:R-:W-:Y:S06]  /*7bd0*/  @!P0 BRA `(.L_x_183) ;  /* 0x0000000000f08947 */ /* 0x002fec0003800000 */
.L_x_195:
[----:B------:R-:W1:Y:S01]  /*7be0*/  SYNCS.PHASECHK.TRANS64.TRYWAIT P0, [R9+URZ], R4 ;  /* 0x00000004090075a7 */ /* 0x000e62000800017f */
[----:B------:R-:W-:-:S05]  /*7bf0*/  VIADD R0, R7, 0x1 ;  /* 0x0000000107007836 */ /* 0x000fca0000000000 */
[----:B------:R-:W-:-:S04]  /*7c00*/  ISETP.NE.AND P1, PT, R0, 0x5, PT ;  /* 0x000000050000780c */ /* 0x000fc80003f25270 */
[----:B------:R-:W-:Y:S02]  /*7c10*/  SEL R3, RZ, 0x1, P1 ;  /* 0x00000001ff037807 */ /* 0x000fe40000800000 */
[----:B------:R-:W-:Y:S02]  /*7c20*/  SEL R7, R0, RZ, P1 ;  /* 0x000000ff00077207 */ /* 0x000fe40000800000 */
[----:B------:R-:W-:-:S03]  /*7c30*/  LOP3.LUT R11, R6, R3, RZ, 0x3c, !PT ;  /* 0x00000003060b7212 */ /* 0x000fc600078e3cff */
[----:B------:R-:W-:Y:S01]  /*7c40*/  IMAD R6, R7, 0x8, R2 ;  /* 0x0000000807067824 */ /* 0x000fe200078e0202 */
[----:B0-----:R-:W-:Y:S01]  /*7c50*/  SHF.L.U32 R5, R11, 0x1f, RZ ;  /* 0x0000001f0b057819 */ /* 0x001fe200000006ff */
[----:B-1----:R-:W-:Y:S06]  /*7c60*/  @!P0 BRA `(.L_x_184) ;  /* 0x0000000000e08947 */ /* 0x002fec0003800000 */
.L_x_196:
[----:B------:R-:W1:Y:S01]  /*7c70*/  SYNCS.PHASECHK.TRANS64.TRYWAIT P0, [R6+URZ], R5 ;  /* 0x00000005060075a7 */ /* 0x000e62000800017f */
[----:B------:R-:W-:-:S05]  /*7c80*/  VIADD R0, R7, 0x1 ;  /* 0x0000000107007836 */ /* 0x000fca0000000000 */
[----:B------:R-:W-:-:S04]  /*7c90*/  ISETP.NE.AND P1, PT, R0, 0x5, PT ;  /* 0x000000050000780c */ /* 0x000fc80003f25270 */
[----:B0-----:R-:W-:Y:S02]  /*7ca0*/  SEL R4, RZ, 0x1, P1 ;  /* 0x00000001ff047807 */ /* 0x001fe40000800000 */
[----:B------:R-:W-:Y:S02]  /*7cb0*/  SEL R3, R0, RZ, P1 ;  /* 0x000000ff00037207 */ /* 0x000fe40000800000 */
[----:B------:R-:W-:Y:S01]  /*7cc0*/  LOP3.LUT R0, R11, R4, RZ, 0x3c, !PT ;  /* 0x000000040b007212 */ /* 0x000fe200078e3cff */
[----:B-1----:R-:W-:Y:S06]  /*7cd0*/  @!P0 BRA `(.L_x_185) ;  /* 0x0000000000d88947 */ /* 0x002fec0003800000 */
.L_x_197:
[----:B------:R-:W-:Y:S01]  /*7ce0*/  IMAD R3, R3, 0x8, R2 ;  /* 0x0000000803037824 */ /* 0x000fe200078e0202 */
[----:B------:R-:W-:-:S07]  /*7cf0*/  SHF.L.U32 R0, R0, 0x1f, RZ ;  /* 0x0000001f00007819 */ /* 0x000fce00000006ff */
.L_x_186:
[----:B-1----:R1:W2:Y:S02]  /*7d00*/  SYNCS.PHASECHK.TRANS64.TRYWAIT P0, [R3+URZ], R0 ;  /* 0x00000000030075a7 */ /* 0x0022a4000800017f */
[----:B--2---:R-:W-:Y:S05]  /*7d10*/  @!P0 NANOSLEEP.SYNCS 0x989680 ;  /* 0x009896800000895d */ /* 0x004fea0003900000 */
[----:B------:R-:W2:Y:S02]  /*7d20*/  @!P0 SYNCS.PHASECHK.TRANS64 P0, [R3+URZ], R0 ;  /* 0x00000000030085a7 */ /* 0x000ea4000800007f */
[----:B--2---:R-:W-:Y:S05]  /*7d30*/  @!P0 BRA `(.L_x_186) ;  /* 0xfffffffc00f08947 */ /* 0x004fea000383ffff */
.L_x_180:
[----:B------:R-:W-:Y:S05]  /*7d40*/  BSYNC B0 ;  /* 0x0000000000007941 */ /* 0x000fea0003800000 */
.L_x_179:
[----:B------:R-:W-:Y:S05]  /*7d50*/  EXIT ;  /* 0x000000000000794d */ /* 0x000fea0003800000 */
.L_x_21:
[----:B----4-:R4:W0:Y:S02]  /*7d60*/  SYNCS.PHASECHK.TRANS64.TRYWAIT P1, [R3+URZ], R0 ;  /* 0x00000000030075a7 */ /* 0x010824000802017f */
[----:B0-----:R-:W-:Y:S05]  /*7d70*/  @!P1 NANOSLEEP.SYNCS 0x989680 ;  /* 0x009896800000995d */ /* 0x001fea0003900000 */
[----:B------:R-:W0:Y:S02]  /*7d80*/  @!P1 SYNCS.PHASECHK.TRANS64 P1, [R3+URZ], R0 ;  /* 0x00000000030095a7 */ /* 0x000e24000802007f */
[----:B0-----:R-:W-:Y:S05]  /*7d90*/  @!P1 BRA `(.L_x_21) ;  /* 0xfffffffc00f09947 */ /* 0x001fea000383ffff */
[----:B------:R-:W-:Y:S05]  /*7da0*/  BRA `(.L_x_20) ;  /* 0xffffff9400e47947 */ /* 0x000fea000383ffff */
.L_x_26:
[----:B-1----:R1:W3:Y:S02]  /*7db0*/  SYNCS.PHASECHK.TRANS64.TRYWAIT P1, [R5+URZ], R4 ;  /* 0x00000004050075a7 */ /* 0x0022e4000802017f */
[----:B---3--:R-:W-:Y:S05]  /*7dc0*/  @!P1 NANOSLEEP.SYNCS 0x989680 ;  /* 0x009896800000995d */ /* 0x008fea0003900000 */
[----:B------:R-:W3:Y:S02]  /*7dd0*/  @!P1 SYNCS.PHASECHK.TRANS64 P1, [R5+URZ], R4 ;  /* 0x00000004050095a7 */ /* 0x000ee4000802007f */
[----:B---3--:R-:W-:Y:S05]  /*7de0*/  @!P1 BRA `(.L_x_26) ;  /* 0xfffffffc00f09947 */ /* 0x008fea000383ffff */
[----:B------:R-:W-:Y:S05]  /*7df0*/  BRA `(.L_x_25) ;  /* 0xffffff9c00347947 */ /* 0x000fea000383ffff */
.L_x_167:
[----:B------:R-:W-:Y:S01]  /*7e00*/  BSSY B1, `(.L_x_187) ;  /* 0x0000006000017945 */ /* 0x000fe20003800000 */
[----:B------:R-:W-:-:S07]  /*7e10*/  IMAD.MOV.U32 R15, RZ, RZ, -0x1 ;  /* 0xffffffffff0f7424 */ /* 0x000fce00078e00ff */
[----:B------:R-:W-:Y:S05]  /*7e20*/  WARPSYNC.COLLECTIVE R15, `(.L_x_188) ;  /* 0x000000000f0c7348 */ /* 0x000fea0003c00000 */
[----:B------:R-:W-:Y:S02]  /*7e30*/  ELECT P6, UR62, PT ;  /* 0x00000000003e782f */ /* 0x000fe400038c0000 */
[----:B------:R-:W-:Y:S01]  /*7e40*/  MOV R14, UR62 ;  /* 0x0000003e000e7c02 */ /* 0x000fe20008000f00 */
[----:B------:R-:W-:Y:S10]  /*7e50*/  ENDCOLLECTIVE ;  /* 0x000000000000791b */ /* 0x000ff40003800000 */
.L_x_188:
[----:B------:R-:W-:Y:S05]  /*7e60*/  BSYNC B1 ;  /* 0x0000000000017941 */ /* 0x000fea0003800000 */
.L_x_187:
[----:B------:R-:W-:Y:S05]  /*7e70*/  BRA `(.L_x_189) ;  /* 0xfffffff0001c7947 */ /* 0x000fea000383ffff */
.L_x_170:
[----:B-1----:R1:W2:Y:S02]  /*7e80*/  SYNCS.PHASECHK.TRANS64.TRYWAIT P0, [R23+URZ+0x28], R14 ;  /* 0x0000280e170075a7 */ /* 0x0022a4000800017f */
[----:B--2---:R-:W-:Y:S05]  /*7e90*/  @!P0 NANOSLEEP.SYNCS 0x989680 ;  /* 0x009896800000895d */ /* 0x004fea0003900000 */
[----:B------:R-:W2:Y:S02]  /*7ea0*/  @!P0 SYNCS.PHASECHK.TRANS64 P0, [R23+URZ+0x28], R14 ;  /* 0x0000280e170085a7 */ /* 0x000ea4000800007f */
[----:B--2---:R-:W-:Y:S05]  /*7eb0*/  @!P0 BRA `(.L_x_170) ;  /* 0xfffffffc00f08947 */ /* 0x004fea000383ffff */
[----:B------:R-:W-:Y:S05]  /*7ec0*/  BRA `(.L_x_190) ;  /* 0xfffffff000547947 */ /* 0x000fea000383ffff */
.L_x_178:
[----:B------:R-:W-:Y:S01]  /*7ed0*/  BSSY B0, `(.L_x_191) ;  /* 0x0000006000007945 */ /* 0x000fe20003800000 */
[----:B------:R-:W-:-:S07]  /*7ee0*/  IMAD.MOV.U32 R15, RZ, RZ, -0x1 ;  /* 0xffffffffff0f7424 */ /* 0x000fce00078e00ff */
[----:B------:R-:W-:Y:S05]  /*7ef0*/  WARPSYNC.COLLECTIVE R15, `(.L_x_192) ;  /* 0x000000000f0c7348 */ /* 0x000fea0003c00000 */
[----:B------:R-:W-:Y:S02]  /*7f00*/  ELECT P6, UR62, PT ;  /* 0x00000000003e782f */ /* 0x000fe400038c0000 */
[----:B------:R-:W-:Y:S01]  /*7f10*/  MOV R14, UR62 ;  /* 0x0000003e000e7c02 */ /* 0x000fe20008000f00 */
[----:B------:R-:W-:Y:S10]  /*7f20*/  ENDCOLLECTIVE ;  /* 0x000000000000791b */ /* 0x000ff40003800000 */
.L_x_192:
[----:B------:R-:W-:Y:S05]  /*7f30*/  BSYNC B0 ;  /* 0x0000000000007941 */ /* 0x000fea0003800000 */
.L_x_191:
[----:B------:R-:W-:Y:S05]  /*7f40*/  BRA `(.L_x_193) ;  /* 0xfffffff800ac7947 */ /* 0x000fea000383ffff */
.L_x_182:
[----:B0-----:R0:W1:Y:S02]  /*7f50*/  SYNCS.PHASECHK.TRANS64.TRYWAIT P0, [R7+URZ], R4 ;  /* 0x00000004070075a7 */ /* 0x001064000800017f */
[----:B-1----:R-:W-:Y:S05]  /*7f60*/  @!P0 NANOSLEEP.SYNCS 0x989680 ;  /* 0x009896800000895d */ /* 0x002fea0003900000 */
[----:B------:R-:W1:Y:S02]  /*7f70*/  @!P0 SYNCS.PHASECHK.TRANS64 P0, [R7+URZ], R4 ;  /* 0x00000004070085a7 */ /* 0x000e64000800007f */
[----:B-1----:R-:W-:Y:S05]  /*7f80*/  @!P0 BRA `(.L_x_182) ;  /* 0xfffffffc00f08947 */ /* 0x002fea000383ffff */
[----:B------:R-:W-:Y:S05]  /*7f90*/  BRA `(.L_x_194) ;  /* 0xfffffff800ec7947 */ /* 0x000fea000383ffff */
.L_x_183:
[----:B0-----:R0:W1:Y:S02]  /*7fa0*/  SYNCS.PHASECHK.TRANS64.TRYWAIT P0, [R8+URZ], R5 ;  /* 0x00000005080075a7 */ /* 0x001064000800017f */
[----:B-1----:R-:W-:Y:S05]  /*7fb0*/  @!P0 NANOSLEEP.SYNCS 0x989680 ;  /* 0x009896800000895d */ /* 0x002fea0003900000 */
[----:B------:R-:W1:Y:S02]  /*7fc0*/  @!P0 SYNCS.PHASECHK.TRANS64 P0, [R8+URZ], R5 ;  /* 0x00000005080085a7 */ /* 0x000e64000800007f */
[----:B-1----:R-:W-:Y:S05]  /*7fd0*/  @!P0 BRA `(.L_x_183) ;  /* 0xfffffffc00f08947 */ /* 0x002fea000383ffff */
[----:B------:R-:W-:Y:S05]  /*7fe0*/  BRA `(.L_x_195) ;  /* 0xfffffff800fc7947 */ /* 0x000fea000383ffff */
.L_x_184:
[----:B0-----:R0:W1:Y:S02]  /*7ff0*/  SYNCS.PHASECHK.TRANS64.TRYWAIT P0, [R9+URZ], R4 ;  /* 0x00000004090075a7 */ /* 0x001064000800017f */
[----:B-1----:R-:W-:Y:S05]  /*8000*/  @!P0 NANOSLEEP.SYNCS 0x989680 ;  /* 0x009896800000895d */ /* 0x002fea0003900000 */
[----:B------:R-:W1:Y:S02]  /*8010*/  @!P0 SYNCS.PHASECHK.TRANS64 P0, [R9+URZ], R4 ;  /* 0x00000004090085a7 */ /* 0x000e64000800007f */
[----:B-1----:R-:W-:Y:S05]  /*8020*/  @!P0 BRA `(.L_x_184) ;  /* 0xfffffffc00f08947 */ /* 0x002fea000383ffff */
[----:B------:R-:W-:Y:S05]  /*8030*/  BRA `(.L_x_196) ;  /* 0xfffffffc000c7947 */ /* 0x000fea000383ffff */
.L_x_185:
[----:B0-----:R0:W1:Y:S02]  /*8040*/  SYNCS.PHASECHK.TRANS64.TRYWAIT P0, [R6+URZ], R5 ;  /* 0x00000005060075a7 */ /* 0x001064000800017f */
[----:B-1----:R-:W-:Y:S05]  /*8050*/  @!P0 NANOSLEEP.SYNCS 0x989680 ;  /* 0x009896800000895d */ /* 0x002fea0003900000 */
[----:B------:R-:W1:Y:S02]  /*8060*/  @!P0 SYNCS.PHASECHK.TRANS64 P0, [R6+URZ], R5 ;  /* 0x00000005060085a7 */ /* 0x000e64000800007f */
[----:B-1----:R-:W-:Y:S05]  /*8070*/  @!P0 BRA `(.L_x_185) ;  /* 0xfffffffc00f08947 */ /* 0x002fea000383ffff */
[----:B------:R-:W-:Y:S05]  /*8080*/  BRA `(.L_x_197) ;  /* 0xfffffffc00147947 */ /* 0x000fea000383ffff */
.L_x_198:
[----:B------:R-:W-:-:S00]  /*8090*/  BRA `(.L_x_198) ;  /* 0xfffffffc00fc7947 */ /* 0x000fc0000383ffff */
[----:B------:R-:W-:-:S00]  /*80a0*/  NOP ;  /* 0x0000000000007918 */ /* 0x000fc00000000000 */
        /* <DEDUP_REMOVED lines=13> */
.L_x_199:


//--------------------- .nv.global.init           --------------------------
	.section	.nv.global.init,"aw",@progbits
.nv.global.init:
	.type		$str$22,@object
	.size		$str$22,($str$23 - $str$22)
$str$22:
        /*0000*/ 	.byte	0x6b, 0x5f, 0x74, 0x69, 0x6c, 0x65, 0x5f, 0x63, 0x6f, 0x75, 0x6e, 0x74, 0x20, 0x3e, 0x3d, 0x20
        /*0010*/ 	.byte	0x31, 0x00
	.type		$str$23,@object
	.size		$str$23,(__unnamed_1 - $str$23)
$str$23:
        /*0012*/ 	.byte	0x2f, 0x74, 0x6d, 0x70, 0x2f, 0x63, 0x75, 0x74, 0x6c, 0x61, 0x73, 0x73, 0x5f, 0x73, 0x77, 0x65
        /*0022*/ 	.byte	0x65, 0x70, 0x5f, 0x73, 0x72, 0x63, 0x2f, 0x69, 0x6e, 0x63, 0x6c, 0x75, 0x64, 0x65, 0x2f, 0x63
        /*0032*/ 	.byte	0x75, 0x74, 0x6c, 0x61, 0x73, 0x73, 0x2f, 0x67, 0x65, 0x6d, 0x6d, 0x2f, 0x63, 0x6f, 0x6c, 0x6c
        /*0042*/ 	.byte	0x65, 0x63, 0x74, 0x69, 0x76, 0x65, 0x2f, 0x73, 0x6d, 0x39, 0x30, 0x5f, 0x6d, 0x6d, 0x61, 0x5f
        /*0052*/ 	.byte	0x74, 0x6d, 0x61, 0x5f, 0x67, 0x6d, 0x6d, 0x61, 0x5f, 0x73, 0x73, 0x5f, 0x77, 0x61, 0x72, 0x70
        /*0062*/ 	.byte	0x73, 0x70, 0x65, 0x63, 0x69, 0x61, 0x6c, 0x69, 0x7a, 0x65, 0x64, 0x2e, 0x68, 0x70, 0x70, 0x00
	.type		__unnamed_1,@object
	.size		__unnamed_1,(.L_0 - __unnamed_1)
__unnamed_1:
        /*0072*/ 	.byte	0x76, 0x6f, 0x69, 0x64, 0x20, 0x63, 0x75, 0x74, 0x6c, 0x61, 0x73, 0x73, 0x3a, 0x3a, 0x67, 0x65
        /* <DEDUP_REMOVED lines=175> */
        /*0b72*/ 	.byte	0x3a, 0x69, 0x64, 0x65, 0x6e, 0x74, 0x69, 0x74, 0x79, 0x5d, 0x00
.L_0:


//--------------------- .nv.shared._ZN7cutlass13device_kernelINS_4gemm6kernel13GemmUniversalIN4cute5tupleIJiiiiEEENS1_10collective13CollectiveMmaINS1_34MainloopSm90TmaGmmaWarpSpecializedILi5ENS5_IJNS4_1CILi2EEENSA_ILi1EEESC_EEENS1_35KernelTmaWarpSpecializedCooperativeEEENS5_IJNSA_ILi256EEENSA_ILi64EEENSA_ILi32EEEEEEfNS5_IJlSC_lEEEfSK_NS4_8TiledMMAINS4_8MMA_AtomIJNS4_4SM904GMMA29MMA_64x64x8_F32TF32TF32_SS_TNILNSO_7ScaleInE1ELSQ_1EEEEEENS4_6LayoutISD_NS5_IJSC_NSA_ILi0EEESU_EEEEENS5_IJNS4_10UnderscoreESX_SX_EEEEENS4_13SM90_TMA_LOADENS4_14ComposedLayoutINS4_7SwizzleILi3ELi4ELi3EEENS4_18smem_ptr_flag_bitsILi32EEENST_INS5_IJNSA_ILi8EEESI_EEENS5_IJSI_SC_EEEEEEEvNS4_8identityENS4_23SM90_TMA_LOAD_MULTICASTES1A_vS1B_EENS_8epilogue10collective6detail29Sm90TmaWarpSpecializedAdapterINS1F_15DefaultEpilogueIfSK_SK_NS1E_6thread17LinearCombinationIfLi1EffLNS1J_9ScaleType4KindE0ELNS_15FloatRoundStyleE2EfEENS1_15EpilogueDefaultEEEEEvvEEEEvNT_6ParamsE --------------------------
	.section	.nv.shared._ZN7cutlass13device_kernelINS_4gemm6kernel13GemmUniversalIN4cute5tupleIJiiiiEEENS1_10collective13CollectiveMmaINS1_34MainloopSm90TmaGmmaWarpSpecializedILi5ENS5_IJNS4_1CILi2EEENSA_ILi1EEESC_EEENS1_35KernelTmaWarpSpecializedCooperativeEEENS5_IJNSA_ILi256EEENSA_ILi64EEENSA_ILi32EEEEEEfNS5_IJlSC_lEEEfSK_NS4_8TiledMMAINS4_8MMA_AtomIJNS4_4SM904GMMA29MMA_64x64x8_F32TF32TF32_SS_TNILNSO_7ScaleInE1ELSQ_1EEEEEENS4_6LayoutISD_NS5_IJSC_NSA_ILi0EEESU_EEEEENS5_IJNS4_10UnderscoreESX_SX_EEEEENS4_13SM90_TMA_LOADENS4_14ComposedLayoutINS4_7SwizzleILi3ELi4ELi3EEENS4_18smem_ptr_flag_bitsILi32EEENST_INS5_IJNSA_ILi8EEESI_EEENS5_IJSI_SC_EEEEEEEvNS4_8identityENS4_23SM90_TMA_LOAD_MULTICASTES1A_vS1B_EENS_8epilogue10collective6detail29Sm90TmaWarpSpecializedAdapterINS1F_15DefaultEpilogueIfSK_SK_NS1E_6thread17LinearCombinationIfLi1EffLNS1J_9ScaleType4KindE0ELNS_15FloatRoundStyleE2EfEENS1_15EpilogueDefaultEEEEEvvEEEEvNT_6ParamsE,"aw",@nobits
	.sectionflags	@""
	.align	16
	.zero		1024


//--------------------- .nv.shared.reserved.0     --------------------------
	.section	.nv.shared.reserved.0,"aw",@nobits
	.weak		__nv_reservedSMEM_offset_0_alias
	.size		__nv_reservedSMEM_offset_0_alias, 0, 0
	.other		__nv_reservedSMEM_offset_0_alias,@"STO_CUDA_RESERVED_SHARED STV_DEFAULT"
__nv_reservedSMEM_offset_0_alias:
	.zero		0


//--------------------- .nv.global                --------------------------
	.section	.nv.global,"aw",@nobits
.nv.global:
	.type		_ZN40_INTERNAL_243c96ef_4_k_cu_abc1ca7d_292084cute1_E,@object
	.size		_ZN40_INTERNAL_243c96ef_4_k_cu_abc1ca7d_292084cute1_E,(_ZN40_INTERNAL_243c96ef_4_k_cu_abc1ca7d_292084cuda3std3__45__cpo6cbeginE - _ZN40_INTERNAL_243c96ef_4_k_cu_abc1ca7d_292084cute1_E)
_ZN40_INTERNAL_243c96ef_4_k_cu_abc1ca7d_292084cute1_E:
	.zero		1
	.type		_ZN40_INTERNAL_243c96ef_4_k_cu_abc1ca7d_292084cuda3std3__45__cpo6cbeginE,@object
	.size		_ZN40_INTERNAL_243c96ef_4_k_cu_abc1ca7d_292084cuda3std3__45__cpo6cbeginE,(_ZN40_INTERNAL_243c96ef_4_k_cu_abc1ca7d_292084cuda3std3__48in_placeE - _ZN40_INTERNAL_243c96ef_4_k_cu_abc1ca7d_292084cuda3std3__45__cpo6cbeginE)
_ZN40_INTERNAL_243c96ef_4_k_cu_abc1ca7d_292084cuda3std3__45__cpo6cbeginE:
	.zero		1
	.type		_ZN40_INTERNAL_243c96ef_4_k_cu_abc1ca7d_292084cuda3std3__48in_placeE,@object
	.size		_ZN40_INTERNAL_243c96ef_4_k_cu_abc1ca7d_292084cuda3std3__48in_placeE,(_ZN40_INTERNAL_243c96ef_4_k_cu_abc1ca7d_292084cuda3std6ranges3__45__cpo9iter_moveE - _ZN40_INTERNAL_243c96ef_4_k_cu_abc1ca7d_292084cuda3std3__48in_placeE)
_ZN40_INTERNAL_243c96ef_4_k_cu_abc1ca7d_292084cuda3std3__48in_placeE:
	.zero		1
	.type		_ZN40_INTERNAL_243c96ef_4_k_cu_abc1ca7d_292084cuda3std6ranges3__45__cpo9iter_moveE,@object
	.size		_ZN40_INTERNAL_243c96ef_4_k_cu_abc1ca7d_292084cuda3std6ranges3__45__cpo9iter_moveE,(_ZN40_INTERNAL_243c96ef_4_k_cu_abc1ca7d_292084cuda3std3__45__cpo5beginE - _ZN40_INTERNAL_243c96ef_4_k_cu_abc1ca7d_292084cuda3std6ranges3__45__cpo9iter_moveE)
_ZN40_INTERNAL_243c96ef_4_k_cu_abc1ca7d_292084cuda3std6ranges3__45__cpo9iter_moveE:
	.zero		1
	.type		_ZN40_INTERNAL_243c96ef_4_k_cu_abc1ca7d_292084cuda3std3__45__cpo5beginE,@object
	.size		_ZN40_INTERNAL_243c96ef_4_k_cu_abc1ca7d_292084cuda3std3__45__cpo5beginE,(_ZN40_INTERNAL_243c96ef_4_k_cu_abc1ca7d_292084cuda3std3__442_GLOBAL__N__243c96ef_4_k_cu_abc1ca7d_292086ignoreE - _ZN40_INTERNAL_243c96ef_4_k_cu_abc1ca7d_292084cuda3std3__45__cpo5beginE)
_ZN40_INTERNAL_243c96ef_4_k_cu_abc1ca7d_292084cuda3std3__45__cpo5beginE:
	.zero		1
	.type		_ZN40_INTERNAL_243c96ef_4_k_cu_abc1ca7d_292084cuda3std3__442_GLOBAL__N__243c96ef_4_k_cu_abc1ca7d_292086ignoreE,@object
	.size		_ZN40_INTERNAL_243c96ef_4_k_cu_abc1ca7d_292084cuda3std3__442_GLOBAL__N__243c96ef_4_k_cu_abc1ca7d_292086ignoreE,(_ZN40_INTERNAL_243c96ef_4_k_cu_abc1ca7d_292084cute7productE - _ZN40_INTERNAL_243c96ef_4_k_cu_abc1ca7d_292084cuda3std3__442_GLOBAL__N__243c96ef_4_k_cu_abc1ca7d_292086ignoreE)
_ZN40_INTERNAL_243c96ef_4_k_cu_abc1ca7d_292084cuda3std3__442_GLOBAL__N__243c96ef_4_k_cu_abc1ca7d_292086ignoreE:
	.zero		1
	.type		_ZN40_INTERNAL_243c96ef_4_k_cu_abc1ca7d_292084cute7productE,@object
	.size		_ZN40_INTERNAL_243c96ef_4_k_cu_abc1ca7d_292084cute7productE,(_ZN40_INTERNAL_243c96ef_4_k_cu_abc1ca7d_292084cuda3std3__45__cpo3endE - _ZN40_INTERNAL_243c96ef_4_k_cu_abc1ca7d_292084cute7productE)
_ZN40_INTERNAL_243c96ef_4_k_cu_abc1ca7d_292084cute7productE:
	.zero		1
	.type		_ZN40_INTERNAL_243c96ef_4_k_cu_abc1ca7d_292084cuda3std3__45__cpo3endE,@object
	.size		_ZN40_INTERNAL_243c96ef_4_k_cu_abc1ca7d_292084cuda3std3__45__cpo3endE,(_ZN40_INTERNAL_243c96ef_4_k_cu_abc1ca7d_292084cuda3std3__419piecewise_constructE - _ZN40_INTERNAL_243c96ef_4_k_cu_abc1ca7d_292084cuda3std3__45__cpo3endE)
_ZN40_INTERNAL_243c96ef_4_k_cu_abc1ca7d_292084cuda3std3__45__cpo3endE:
	.zero		1
	.type		_ZN40_INTERNAL_243c96ef_4_k_cu_abc1ca7d_292084cuda3std3__419piecewise_constructE,@object
	.size		_ZN40_INTERNAL_243c96ef_4_k_cu_abc1ca7d_292084cuda3std3__419piecewise_constructE,(_ZN40_INTERNAL_243c96ef_4_k_cu_abc1ca7d_292084cuda3std3__45__cpo4cendE - _ZN40_INTERNAL_243c96ef_4_k_cu_abc1ca7d_292084cuda3std3__419piecewise_constructE)
_ZN40_INTERNAL_243c96ef_4_k_cu_abc1ca7d_292084cuda3std3__419piecewise_constructE:
	.zero		1
	.type		_ZN40_INTERNAL_243c96ef_4_k_cu_abc1ca7d_292084cuda3std3__45__cpo4cendE,@object
	.size		_ZN40_INTERNAL_243c96ef_4_k_cu_abc1ca7d_292084cuda3std3__45__cpo4cendE,(_ZN40_INTERNAL_243c96ef_4_k_cu_abc1ca7d_292084cuda3std6ranges3__45__cpo4swapE - _ZN40_INTERNAL_243c96ef_4_k_cu_abc1ca7d_292084cuda3std3__45__cpo4cendE)
_ZN40_INTERNAL_243c96ef_4_k_cu_abc1ca7d_292084cuda3std3__45__cpo4cendE:
	.zero		1
	.type		_ZN40_INTERNAL_243c96ef_4_k_cu_abc1ca7d_292084cuda3std6ranges3__45__cpo4swapE,@object
	.size		_ZN40_INTERNAL_243c96ef_4_k_cu_abc1ca7d_292084cuda3std6ranges3__45__cpo4swapE,(.L_8 - _ZN40_INTERNAL_243c96ef_4_k_cu_abc1ca7d_292084cuda3std6ranges3__45__cpo4swapE)
_ZN40_INTERNAL_243c96ef_4_k_cu_abc1ca7d_292084cuda3std6ranges3__45__cpo4swapE:
	.zero		1
.L_8:


//--------------------- .nv.constant0._ZN7cutlass13device_kernelINS_4gemm6kernel13GemmUniversalIN4cute5tupleIJiiiiEEENS1_10collective13CollectiveMmaINS1_34MainloopSm90TmaGmmaWarpSpecializedILi5ENS5_IJNS4_1CILi2EEENSA_ILi1EEESC_EEENS1_35KernelTmaWarpSpecializedCooperativeEEENS5_IJNSA_ILi256EEENSA_ILi64EEENSA_ILi32EEEEEEfNS5_IJlSC_lEEEfSK_NS4_8TiledMMAINS4_8MMA_AtomIJNS4_4SM904GMMA29MMA_64x64x8_F32TF32TF32_SS_TNILNSO_7ScaleInE1ELSQ_1EEEEEENS4_6LayoutISD_NS5_IJSC_NSA_ILi0EEESU_EEEEENS5_IJNS4_10UnderscoreESX_SX_EEEEENS4_13SM90_TMA_LOADENS4_14ComposedLayoutINS4_7SwizzleILi3ELi4ELi3EEENS4_18smem_ptr_flag_bitsILi32EEENST_INS5_IJNSA_ILi8EEESI_EEENS5_IJSI_SC_EEEEEEEvNS4_8identityENS4_23SM90_TMA_LOAD_MULTICASTES1A_vS1B_EENS_8epilogue10collective6detail29Sm90TmaWarpSpecializedAdapterINS1F_15DefaultEpilogueIfSK_SK_NS1E_6thread17LinearCombinationIfLi1EffLNS1J_9ScaleType4KindE0ELNS_15FloatRoundStyleE2EfEENS1_15EpilogueDefaultEEEEEvvEEEEvNT_6ParamsE --------------------------
	.section	.nv.constant0._ZN7cutlass13device_kernelINS_4gemm6kernel13GemmUniversalIN4cute5tupleIJiiiiEEENS1_10collective13CollectiveMmaINS1_34MainloopSm90TmaGmmaWarpSpecializedILi5ENS5_IJNS4_1CILi2EEENSA_ILi1EEESC_EEENS1_35KernelTmaWarpSpecializedCooperativeEEENS5_IJNSA_ILi256EEENSA_ILi64EEENSA_ILi32EEEEEEfNS5_IJlSC_lEEEfSK_NS4_8TiledMMAINS4_8MMA_AtomIJNS4_4SM904GMMA29MMA_64x64x8_F32TF32TF32_SS_TNILNSO_7ScaleInE1ELSQ_1EEEEEENS4_6LayoutISD_NS5_IJSC_NSA_ILi0EEESU_EEEEENS5_IJNS4_10UnderscoreESX_SX_EEEEENS4_13SM90_TMA_LOADENS4_14ComposedLayoutINS4_7SwizzleILi3ELi4ELi3EEENS4_18smem_ptr_flag_bitsILi32EEENST_INS5_IJNSA_ILi8EEESI_EEENS5_IJSI_SC_EEEEEEEvNS4_8identityENS4_23SM90_TMA_LOAD_MULTICASTES1A_vS1B_EENS_8epilogue10collective6detail29Sm90TmaWarpSpecializedAdapterINS1F_15DefaultEpilogueIfSK_SK_NS1E_6thread17LinearCombinationIfLi1EffLNS1J_9ScaleType4KindE0ELNS_15FloatRoundStyleE2EfEENS1_15EpilogueDefaultEEEEEvvEEEEvNT_6ParamsE,"a",@progbits
	.sectionflags	@""
	.align	4
.nv.constant0._ZN7cutlass13device_kernelINS_4gemm6kernel13GemmUniversalIN4cute5tupleIJiiiiEEENS1_10collective13CollectiveMmaINS1_34MainloopSm90TmaGmmaWarpSpecializedILi5ENS5_IJNS4_1CILi2EEENSA_ILi1EEESC_EEENS1_35KernelTmaWarpSpecializedCooperativeEEENS5_IJNSA_ILi256EEENSA_ILi64EEENSA_ILi32EEEEEEfNS5_IJlSC_lEEEfSK_NS4_8TiledMMAINS4_8MMA_AtomIJNS4_4SM904GMMA29MMA_64x64x8_F32TF32TF32_SS_TNILNSO_7ScaleInE1ELSQ_1EEEEEENS4_6LayoutISD_NS5_IJSC_NSA_ILi0EEESU_EEEEENS5_IJNS4_10UnderscoreESX_SX_EEEEENS4_13SM90_TMA_LOADENS4_14ComposedLayoutINS4_7SwizzleILi3ELi4ELi3EEENS4_18smem_ptr_flag_bitsILi32EEENST_INS5_IJNSA_ILi8EEESI_EEENS5_IJSI_SC_EEEEEEEvNS4_8identityENS4_23SM90_TMA_LOAD_MULTICASTES1A_vS1B_EENS_8epilogue10collective6detail29Sm90TmaWarpSpecializedAdapterINS1F_15DefaultEpilogueIfSK_SK_NS1E_6thread17LinearCombinationIfLi1EffLNS1J_9ScaleType4KindE0ELNS_15FloatRoundStyleE2EfEENS1_15EpilogueDefaultEEEEEvvEEEEvNT_6ParamsE:
	.zero		1664


//--------------------- SYMBOLS --------------------------

	.type		.nv.reservedSmem.offset0,@object
	.size		.nv.reservedSmem.offset0,0x4
	.type		__assertfail,@function
